//
// Generated by NVIDIA NVVM Compiler
//
// Compiler Build ID: CL-36424714
// Cuda compilation tools, release 13.0, V13.0.88
// Based on NVVM 20.0.0
//

.version 9.0
.target sm_100
.address_size 64

	// .globl	my_kernel_kernel0
// _ZZ17my_kernel_kernel0E18PaddedInput_shared has been demoted
// _ZZ17my_kernel_kernel0E18placeholder_shared has been demoted

.visible .entry my_kernel_kernel0(
	.param .u64 .ptr .align 1 my_kernel_kernel0_param_0,
	.param .u64 .ptr .align 1 my_kernel_kernel0_param_1,
	.param .u64 .ptr .align 1 my_kernel_kernel0_param_2,
	.param .u64 .ptr .align 1 my_kernel_kernel0_param_3
)
{
	.local .align 16 .b8 	__local_depot0[1024];
	.reg .b64 	%SP;
	.reg .b64 	%SPL;
	.reg .pred 	%p<40>;
	.reg .b16 	%rs<55>;
	.reg .b32 	%r<135>;
	.reg .b32 	%f<802>;
	.reg .b64 	%rd<36>;
	// demoted variable
	.shared .align 4 .b8 _ZZ17my_kernel_kernel0E18PaddedInput_shared[40960];
	// demoted variable
	.shared .align 4 .b8 _ZZ17my_kernel_kernel0E18placeholder_shared[1152];
	mov.u64 	%SPL, __local_depot0;
	ld.param.u64 	%rd10, [my_kernel_kernel0_param_0];
	ld.param.u64 	%rd7, [my_kernel_kernel0_param_1];
	cvta.to.global.u64 	%rd1, %rd10;
	add.u64 	%rd2, %SPL, 0;
	mov.f32 	%f25, 0f00000000;
	st.local.v4.f32 	[%rd2], {%f25, %f25, %f25, %f25};
	st.local.v4.f32 	[%rd2+256], {%f25, %f25, %f25, %f25};
	st.local.v4.f32 	[%rd2+512], {%f25, %f25, %f25, %f25};
	st.local.v4.f32 	[%rd2+768], {%f25, %f25, %f25, %f25};
	st.local.v4.f32 	[%rd2+32], {%f25, %f25, %f25, %f25};
	st.local.v4.f32 	[%rd2+288], {%f25, %f25, %f25, %f25};
	st.local.v4.f32 	[%rd2+544], {%f25, %f25, %f25, %f25};
	st.local.v4.f32 	[%rd2+800], {%f25, %f25, %f25, %f25};
	st.local.v4.f32 	[%rd2+64], {%f25, %f25, %f25, %f25};
	st.local.v4.f32 	[%rd2+320], {%f25, %f25, %f25, %f25};
	st.local.v4.f32 	[%rd2+576], {%f25, %f25, %f25, %f25};
	st.local.v4.f32 	[%rd2+832], {%f25, %f25, %f25, %f25};
	st.local.v4.f32 	[%rd2+96], {%f25, %f25, %f25, %f25};
	st.local.v4.f32 	[%rd2+352], {%f25, %f25, %f25, %f25};
	st.local.v4.f32 	[%rd2+608], {%f25, %f25, %f25, %f25};
	st.local.v4.f32 	[%rd2+864], {%f25, %f25, %f25, %f25};
	st.local.v4.f32 	[%rd2+16], {%f25, %f25, %f25, %f25};
	st.local.v4.f32 	[%rd2+272], {%f25, %f25, %f25, %f25};
	st.local.v4.f32 	[%rd2+528], {%f25, %f25, %f25, %f25};
	st.local.v4.f32 	[%rd2+784], {%f25, %f25, %f25, %f25};
	st.local.v4.f32 	[%rd2+48], {%f25, %f25, %f25, %f25};
	st.local.v4.f32 	[%rd2+304], {%f25, %f25, %f25, %f25};
	st.local.v4.f32 	[%rd2+560], {%f25, %f25, %f25, %f25};
	st.local.v4.f32 	[%rd2+816], {%f25, %f25, %f25, %f25};
	st.local.v4.f32 	[%rd2+80], {%f25, %f25, %f25, %f25};
	st.local.v4.f32 	[%rd2+336], {%f25, %f25, %f25, %f25};
	st.local.v4.f32 	[%rd2+592], {%f25, %f25, %f25, %f25};
	st.local.v4.f32 	[%rd2+848], {%f25, %f25, %f25, %f25};
	st.local.v4.f32 	[%rd2+112], {%f25, %f25, %f25, %f25};
	st.local.v4.f32 	[%rd2+368], {%f25, %f25, %f25, %f25};
	st.local.v4.f32 	[%rd2+624], {%f25, %f25, %f25, %f25};
	st.local.v4.f32 	[%rd2+880], {%f25, %f25, %f25, %f25};
	st.local.v4.f32 	[%rd2+128], {%f25, %f25, %f25, %f25};
	st.local.v4.f32 	[%rd2+384], {%f25, %f25, %f25, %f25};
	st.local.v4.f32 	[%rd2+640], {%f25, %f25, %f25, %f25};
	st.local.v4.f32 	[%rd2+896], {%f25, %f25, %f25, %f25};
	st.local.v4.f32 	[%rd2+160], {%f25, %f25, %f25, %f25};
	st.local.v4.f32 	[%rd2+416], {%f25, %f25, %f25, %f25};
	st.local.v4.f32 	[%rd2+672], {%f25, %f25, %f25, %f25};
	st.local.v4.f32 	[%rd2+928], {%f25, %f25, %f25, %f25};
	st.local.v4.f32 	[%rd2+192], {%f25, %f25, %f25, %f25};
	st.local.v4.f32 	[%rd2+448], {%f25, %f25, %f25, %f25};
	st.local.v4.f32 	[%rd2+704], {%f25, %f25, %f25, %f25};
	st.local.v4.f32 	[%rd2+960], {%f25, %f25, %f25, %f25};
	st.local.v4.f32 	[%rd2+224], {%f25, %f25, %f25, %f25};
	st.local.v4.f32 	[%rd2+480], {%f25, %f25, %f25, %f25};
	st.local.v4.f32 	[%rd2+736], {%f25, %f25, %f25, %f25};
	st.local.v4.f32 	[%rd2+992], {%f25, %f25, %f25, %f25};
	st.local.v4.f32 	[%rd2+144], {%f25, %f25, %f25, %f25};
	st.local.v4.f32 	[%rd2+400], {%f25, %f25, %f25, %f25};
	st.local.v4.f32 	[%rd2+656], {%f25, %f25, %f25, %f25};
	st.local.v4.f32 	[%rd2+912], {%f25, %f25, %f25, %f25};
	st.local.v4.f32 	[%rd2+176], {%f25, %f25, %f25, %f25};
	st.local.v4.f32 	[%rd2+432], {%f25, %f25, %f25, %f25};
	st.local.v4.f32 	[%rd2+688], {%f25, %f25, %f25, %f25};
	st.local.v4.f32 	[%rd2+944], {%f25, %f25, %f25, %f25};
	st.local.v4.f32 	[%rd2+208], {%f25, %f25, %f25, %f25};
	st.local.v4.f32 	[%rd2+464], {%f25, %f25, %f25, %f25};
	st.local.v4.f32 	[%rd2+720], {%f25, %f25, %f25, %f25};
	st.local.v4.f32 	[%rd2+976], {%f25, %f25, %f25, %f25};
	st.local.v4.f32 	[%rd2+240], {%f25, %f25, %f25, %f25};
	st.local.v4.f32 	[%rd2+496], {%f25, %f25, %f25, %f25};
	st.local.v4.f32 	[%rd2+752], {%f25, %f25, %f25, %f25};
	st.local.v4.f32 	[%rd2+1008], {%f25, %f25, %f25, %f25};
	mov.u32 	%r1, %tid.x;
	mov.u32 	%r36, %ctaid.x;
	mul.hi.u32 	%r37, %r36, -2004318071;
	shr.u32 	%r38, %r37, 3;
	mul.lo.s32 	%r2, %r38, 6;
	mul.lo.s32 	%r39, %r38, 15;
	sub.s32 	%r40, %r36, %r39;
	shl.b32 	%r3, %r40, 3;
	xor.b32  	%r4, %r3, 121;
	mul.lo.s32 	%r5, %r38, 23040;
	shl.b32 	%r6, %r40, 8;
	add.s32 	%r41, %r5, %r6;
	add.s32 	%r7, %r41, -3872;
	mov.b32 	%r129, 0;
$L__BB0_1:
	mad.lo.s32 	%r9, %r129, 24, %r1;
	setp.gt.u32 	%p3, %r9, 10239;
	shl.b32 	%r42, %r9, 2;
	mov.u32 	%r43, _ZZ17my_kernel_kernel0E18PaddedInput_shared;
	add.s32 	%r10, %r43, %r42;
	mov.f32 	%f798, 0f00000000;
	@%p3 bra 	$L__BB0_6;
	cvt.u16.u32 	%rs1, %r9;
	mul.hi.u16 	%rs5, %rs1, -13107;
	shr.u16 	%rs6, %rs5, 11;
	mul.lo.s16 	%rs7, %rs6, 2560;
	sub.s16 	%rs8, %rs1, %rs7;
	mul.hi.u16 	%rs9, %rs8, 3277;
	shr.u16 	%rs10, %rs9, 4;
	cvt.u32.u16 	%r11, %rs10;
	or.b32  	%r44, %r2, %r11;
	setp.eq.s32 	%p4, %r44, 0;
	add.s32 	%r45, %r2, %r11;
	setp.gt.u32 	%p5, %r45, 120;
	or.pred  	%p6, %p4, %p5;
	@%p6 bra 	$L__BB0_5;
	shr.u16 	%rs12, %rs5, 8;
	mul.lo.s16 	%rs13, %rs12, 320;
	sub.s16 	%rs14, %rs1, %rs13;
	cvt.u32.u16 	%r12, %rs14;
	shr.u32 	%r47, %r12, 5;
	or.b32  	%r49, %r47, %r3;
	setp.eq.s32 	%p7, %r49, 0;
	setp.ge.u32 	%p8, %r47, %r4;
	or.pred  	%p9, %p7, %p8;
	@%p9 bra 	$L__BB0_5;
	cvt.u32.u16 	%r51, %rs6;
	add.s32 	%r52, %r7, %r12;
	mad.lo.s32 	%r53, %r51, 460800, %r52;
	mad.lo.s32 	%r54, %r11, 3840, %r53;
	mul.wide.s32 	%rd12, %r54, 4;
	add.s64 	%rd13, %rd1, %rd12;
	ld.global.nc.f32 	%f798, [%rd13];
$L__BB0_5:
	st.shared.f32 	[%r10], %f798;
$L__BB0_6:
	add.s32 	%r13, %r9, 24;
	setp.gt.u32 	%p10, %r13, 10239;
	mov.f32 	%f799, 0f00000000;
	@%p10 bra 	$L__BB0_11;
	cvt.u16.u32 	%rs2, %r13;
	mul.hi.u16 	%rs17, %rs2, -13107;
	shr.u16 	%rs18, %rs17, 11;
	mul.lo.s16 	%rs19, %rs18, 2560;
	sub.s16 	%rs20, %rs2, %rs19;
	mul.hi.u16 	%rs21, %rs20, 3277;
	shr.u16 	%rs22, %rs21, 4;
	cvt.u32.u16 	%r14, %rs22;
	or.b32  	%r55, %r2, %r14;
	setp.eq.s32 	%p11, %r55, 0;
	add.s32 	%r56, %r2, %r14;
	setp.gt.u32 	%p12, %r56, 120;
	or.pred  	%p13, %p11, %p12;
	@%p13 bra 	$L__BB0_10;
	shr.u16 	%rs24, %rs17, 8;
	mul.lo.s16 	%rs25, %rs24, 320;
	sub.s16 	%rs26, %rs2, %rs25;
	cvt.u32.u16 	%r15, %rs26;
	shr.u32 	%r58, %r15, 5;
	or.b32  	%r60, %r58, %r3;
	setp.eq.s32 	%p14, %r60, 0;
	setp.ge.u32 	%p15, %r58, %r4;
	or.pred  	%p16, %p14, %p15;
	@%p16 bra 	$L__BB0_10;
	cvt.u32.u16 	%r62, %rs18;
	add.s32 	%r63, %r7, %r15;
	mad.lo.s32 	%r64, %r62, 460800, %r63;
	mad.lo.s32 	%r65, %r14, 3840, %r64;
	mul.wide.s32 	%rd14, %r65, 4;
	add.s64 	%rd15, %rd1, %rd14;
	ld.global.nc.f32 	%f799, [%rd15];
$L__BB0_10:
	st.shared.f32 	[%r10+96], %f799;
$L__BB0_11:
	add.s32 	%r16, %r9, 48;
	setp.gt.u32 	%p17, %r16, 10239;
	mov.f32 	%f800, 0f00000000;
	@%p17 bra 	$L__BB0_16;
	cvt.u16.u32 	%rs3, %r16;
	mul.hi.u16 	%rs29, %rs3, -13107;
	shr.u16 	%rs30, %rs29, 11;
	mul.lo.s16 	%rs31, %rs30, 2560;
	sub.s16 	%rs32, %rs3, %rs31;
	mul.hi.u16 	%rs33, %rs32, 3277;
	shr.u16 	%rs34, %rs33, 4;
	cvt.u32.u16 	%r17, %rs34;
	or.b32  	%r66, %r2, %r17;
	setp.eq.s32 	%p18, %r66, 0;
	add.s32 	%r67, %r2, %r17;
	setp.gt.u32 	%p19, %r67, 120;
	or.pred  	%p20, %p18, %p19;
	@%p20 bra 	$L__BB0_15;
	shr.u16 	%rs36, %rs29, 8;
	mul.lo.s16 	%rs37, %rs36, 320;
	sub.s16 	%rs38, %rs3, %rs37;
	cvt.u32.u16 	%r18, %rs38;
	shr.u32 	%r69, %r18, 5;
	or.b32  	%r71, %r69, %r3;
	setp.eq.s32 	%p21, %r71, 0;
	setp.ge.u32 	%p22, %r69, %r4;
	or.pred  	%p23, %p21, %p22;
	@%p23 bra 	$L__BB0_15;
	cvt.u32.u16 	%r73, %rs30;
	add.s32 	%r74, %r7, %r18;
	mad.lo.s32 	%r75, %r73, 460800, %r74;
	mad.lo.s32 	%r76, %r17, 3840, %r75;
	mul.wide.s32 	%rd16, %r76, 4;
	add.s64 	%rd17, %rd1, %rd16;
	ld.global.nc.f32 	%f800, [%rd17];
$L__BB0_15:
	st.shared.f32 	[%r10+192], %f800;
$L__BB0_16:
	setp.eq.s32 	%p24, %r129, 424;
	@%p24 bra 	$L__BB0_23;
	add.s32 	%r19, %r9, 72;
	setp.gt.u32 	%p25, %r19, 10239;
	mov.f32 	%f801, 0f00000000;
	@%p25 bra 	$L__BB0_22;
	cvt.u16.u32 	%rs4, %r19;
	mul.hi.u16 	%rs41, %rs4, -13107;
	shr.u16 	%rs42, %rs41, 11;
	mul.lo.s16 	%rs43, %rs42, 2560;
	sub.s16 	%rs44, %rs4, %rs43;
	mul.hi.u16 	%rs45, %rs44, 3277;
	shr.u16 	%rs46, %rs45, 4;
	cvt.u32.u16 	%r20, %rs46;
	or.b32  	%r77, %r2, %r20;
	setp.eq.s32 	%p26, %r77, 0;
	add.s32 	%r78, %r2, %r20;
	setp.gt.u32 	%p27, %r78, 120;
	or.pred  	%p28, %p26, %p27;
	@%p28 bra 	$L__BB0_21;
	shr.u16 	%rs48, %rs41, 8;
	mul.lo.s16 	%rs49, %rs48, 320;
	sub.s16 	%rs50, %rs4, %rs49;
	cvt.u32.u16 	%r21, %rs50;
	shr.u32 	%r80, %r21, 5;
	or.b32  	%r82, %r80, %r3;
	setp.eq.s32 	%p29, %r82, 0;
	setp.ge.u32 	%p30, %r80, %r4;
	or.pred  	%p31, %p29, %p30;
	@%p31 bra 	$L__BB0_21;
	cvt.u32.u16 	%r84, %rs42;
	add.s32 	%r85, %r7, %r21;
	mad.lo.s32 	%r86, %r84, 460800, %r85;
	mad.lo.s32 	%r87, %r20, 3840, %r86;
	mul.wide.s32 	%rd18, %r87, 4;
	add.s64 	%rd19, %rd1, %rd18;
	ld.global.nc.f32 	%f801, [%rd19];
$L__BB0_21:
	st.shared.f32 	[%r10+288], %f801;
$L__BB0_22:
	add.s32 	%r129, %r129, 4;
	bra.uni 	$L__BB0_1;
$L__BB0_23:
	shl.b32 	%r89, %r1, 2;
	shl.b32 	%r90, %r1, 4;
	mov.u32 	%r91, _ZZ17my_kernel_kernel0E18placeholder_shared;
	add.s32 	%r92, %r91, %r90;
	cvta.to.global.u64 	%rd20, %rd7;
	mul.wide.u32 	%rd21, %r89, 4;
	add.s64 	%rd22, %rd20, %rd21;
	ld.global.nc.v4.f32 	{%f34, %f35, %f36, %f37}, [%rd22];
	st.shared.v4.f32 	[%r92], {%f34, %f35, %f36, %f37};
	ld.global.nc.v4.f32 	{%f38, %f39, %f40, %f41}, [%rd22+384];
	st.shared.v4.f32 	[%r92+384], {%f38, %f39, %f40, %f41};
	ld.global.nc.v4.f32 	{%f42, %f43, %f44, %f45}, [%rd22+768];
	st.shared.v4.f32 	[%r92+768], {%f42, %f43, %f44, %f45};
	bar.sync 	0;
	mov.b32 	%r130, 0;
	shr.u32 	%r96, %r1, 2;
	cvt.u16.u32 	%rs53, %r1;
	and.b16  	%rs54, %rs53, 1;
$L__BB0_24:
	shl.b32 	%r94, %r130, 5;
	add.s32 	%r24, %r130, 1;
	shl.b32 	%r97, %r1, 6;
	and.b32  	%r98, %r97, 128;
	mad.lo.s32 	%r99, %r96, 320, %r98;
	shl.b32 	%r100, %r1, 3;
	and.b32  	%r101, %r100, 8;
	or.b32  	%r102, %r99, %r101;
	add.s32 	%r25, %r102, %r94;
	shl.b32 	%r103, %r130, 7;
	mul.wide.u16 	%r104, %rs54, 32;
	mov.u32 	%r105, _ZZ17my_kernel_kernel0E18placeholder_shared;
	add.s32 	%r106, %r104, %r105;
	add.s32 	%r107, %r106, %r103;
	add.s32 	%r26, %r107, 448;
	mov.b32 	%r131, 0;
	mov.pred 	%p38, -1;
$L__BB0_25:
	mov.pred 	%p1, %p38;
	mul.wide.u32 	%rd23, %r131, 128;
	add.s64 	%rd24, %rd2, %rd23;
	add.s64 	%rd35, %rd24, 512;
	mad.lo.s32 	%r109, %r131, 2560, %r25;
	shl.b32 	%r110, %r109, 2;
	mov.u32 	%r111, _ZZ17my_kernel_kernel0E18PaddedInput_shared;
	add.s32 	%r112, %r111, %r110;
	add.s32 	%r132, %r112, 23492;
	mov.b32 	%r133, 20480;
$L__BB0_26:
	ld.local.v2.f32 	{%f46, %f47}, [%rd35+-512];
	ld.shared.f32 	%f48, [%r132+-23492];
	add.s32 	%r113, %r26, %r133;
	ld.shared.f32 	%f49, [%r113+-20928];
	fma.rn.f32 	%f50, %f48, %f49, %f46;
	ld.local.v2.f32 	{%f51, %f52}, [%rd35+-256];
	ld.shared.f32 	%f53, [%r132+-23428];
	ld.shared.f32 	%f54, [%r113+-20864];
	fma.rn.f32 	%f55, %f53, %f54, %f51;
	ld.local.v2.f32 	{%f56, %f57}, [%rd35];
	ld.shared.f32 	%f58, [%r132+-3012];
	fma.rn.f32 	%f59, %f58, %f49, %f56;
	ld.local.v2.f32 	{%f60, %f61}, [%rd35+256];
	ld.shared.f32 	%f62, [%r132+-2948];
	fma.rn.f32 	%f63, %f62, %f54, %f60;
	ld.shared.f32 	%f64, [%r132+-23488];
	ld.shared.f32 	%f65, [%r113+-20924];
	fma.rn.f32 	%f66, %f64, %f65, %f47;
	ld.shared.f32 	%f67, [%r132+-23424];
	ld.shared.f32 	%f68, [%r113+-20860];
	fma.rn.f32 	%f69, %f67, %f68, %f52;
	ld.shared.f32 	%f70, [%r132+-3008];
	fma.rn.f32 	%f71, %f70, %f65, %f57;
	ld.shared.f32 	%f72, [%r132+-2944];
	fma.rn.f32 	%f73, %f72, %f68, %f61;
	ld.local.v2.f32 	{%f74, %f75}, [%rd35+-480];
	ld.shared.f32 	%f76, [%r132+-23364];
	fma.rn.f32 	%f77, %f76, %f49, %f74;
	ld.local.v2.f32 	{%f78, %f79}, [%rd35+-224];
	ld.shared.f32 	%f80, [%r132+-23300];
	fma.rn.f32 	%f81, %f80, %f54, %f78;
	ld.local.v2.f32 	{%f82, %f83}, [%rd35+32];
	ld.shared.f32 	%f84, [%r132+-2884];
	fma.rn.f32 	%f85, %f84, %f49, %f82;
	ld.local.v2.f32 	{%f86, %f87}, [%rd35+288];
	ld.shared.f32 	%f88, [%r132+-2820];
	fma.rn.f32 	%f89, %f88, %f54, %f86;
	ld.shared.f32 	%f90, [%r132+-23360];
	fma.rn.f32 	%f91, %f90, %f65, %f75;
	ld.shared.f32 	%f92, [%r132+-23296];
	fma.rn.f32 	%f93, %f92, %f68, %f79;
	ld.shared.f32 	%f94, [%r132+-2880];
	fma.rn.f32 	%f95, %f94, %f65, %f83;
	ld.shared.f32 	%f96, [%r132+-2816];
	fma.rn.f32 	%f97, %f96, %f68, %f87;
	ld.local.v2.f32 	{%f98, %f99}, [%rd35+-448];
	ld.shared.f32 	%f100, [%r132+-23236];
	fma.rn.f32 	%f101, %f100, %f49, %f98;
	ld.local.v2.f32 	{%f102, %f103}, [%rd35+-192];
	ld.shared.f32 	%f104, [%r132+-23172];
	fma.rn.f32 	%f105, %f104, %f54, %f102;
	ld.local.v2.f32 	{%f106, %f107}, [%rd35+64];
	ld.shared.f32 	%f108, [%r132+-2756];
	fma.rn.f32 	%f109, %f108, %f49, %f106;
	ld.local.v2.f32 	{%f110, %f111}, [%rd35+320];
	ld.shared.f32 	%f112, [%r132+-2692];
	fma.rn.f32 	%f113, %f112, %f54, %f110;
	ld.shared.f32 	%f114, [%r132+-23232];
	fma.rn.f32 	%f115, %f114, %f65, %f99;
	ld.shared.f32 	%f116, [%r132+-23168];
	fma.rn.f32 	%f117, %f116, %f68, %f103;
	ld.shared.f32 	%f118, [%r132+-2752];
	fma.rn.f32 	%f119, %f118, %f65, %f107;
	ld.shared.f32 	%f120, [%r132+-2688];
	fma.rn.f32 	%f121, %f120, %f68, %f111;
	ld.local.v2.f32 	{%f122, %f123}, [%rd35+-416];
	ld.shared.f32 	%f124, [%r132+-23108];
	fma.rn.f32 	%f125, %f124, %f49, %f122;
	ld.local.v2.f32 	{%f126, %f127}, [%rd35+-160];
	ld.shared.f32 	%f128, [%r132+-23044];
	fma.rn.f32 	%f129, %f128, %f54, %f126;
	ld.local.v2.f32 	{%f130, %f131}, [%rd35+96];
	ld.shared.f32 	%f132, [%r132+-2628];
	fma.rn.f32 	%f133, %f132, %f49, %f130;
	ld.local.v2.f32 	{%f134, %f135}, [%rd35+352];
	ld.shared.f32 	%f136, [%r132+-2564];
	fma.rn.f32 	%f137, %f136, %f54, %f134;
	ld.shared.f32 	%f138, [%r132+-23104];
	fma.rn.f32 	%f139, %f138, %f65, %f123;
	ld.shared.f32 	%f140, [%r132+-23040];
	fma.rn.f32 	%f141, %f140, %f68, %f127;
	ld.shared.f32 	%f142, [%r132+-2624];
	fma.rn.f32 	%f143, %f142, %f65, %f131;
	ld.shared.f32 	%f144, [%r132+-2560];
	fma.rn.f32 	%f145, %f144, %f68, %f135;
	ld.shared.f32 	%f146, [%r132+-22212];
	ld.shared.f32 	%f147, [%r113+-20544];
	fma.rn.f32 	%f148, %f146, %f147, %f50;
	ld.shared.f32 	%f149, [%r132+-22148];
	ld.shared.f32 	%f150, [%r113+-20480];
	fma.rn.f32 	%f151, %f149, %f150, %f55;
	ld.shared.f32 	%f152, [%r132+-1732];
	fma.rn.f32 	%f153, %f152, %f147, %f59;
	ld.shared.f32 	%f154, [%r132+-1668];
	fma.rn.f32 	%f155, %f154, %f150, %f63;
	ld.shared.f32 	%f156, [%r132+-22208];
	ld.shared.f32 	%f157, [%r113+-20540];
	fma.rn.f32 	%f158, %f156, %f157, %f66;
	ld.shared.f32 	%f159, [%r132+-22144];
	ld.shared.f32 	%f160, [%r113+-20476];
	fma.rn.f32 	%f161, %f159, %f160, %f69;
	ld.shared.f32 	%f162, [%r132+-1728];
	fma.rn.f32 	%f163, %f162, %f157, %f71;
	ld.shared.f32 	%f164, [%r132+-1664];
	fma.rn.f32 	%f165, %f164, %f160, %f73;
	ld.shared.f32 	%f166, [%r132+-22084];
	fma.rn.f32 	%f167, %f166, %f147, %f77;
	ld.shared.f32 	%f168, [%r132+-22020];
	fma.rn.f32 	%f169, %f168, %f150, %f81;
	ld.shared.f32 	%f170, [%r132+-1604];
	fma.rn.f32 	%f171, %f170, %f147, %f85;
	ld.shared.f32 	%f172, [%r132+-1540];
	fma.rn.f32 	%f173, %f172, %f150, %f89;
	ld.shared.f32 	%f174, [%r132+-22080];
	fma.rn.f32 	%f175, %f174, %f157, %f91;
	ld.shared.f32 	%f176, [%r132+-22016];
	fma.rn.f32 	%f177, %f176, %f160, %f93;
	ld.shared.f32 	%f178, [%r132+-1600];
	fma.rn.f32 	%f179, %f178, %f157, %f95;
	ld.shared.f32 	%f180, [%r132+-1536];
	fma.rn.f32 	%f181, %f180, %f160, %f97;
	ld.shared.f32 	%f182, [%r132+-21956];
	fma.rn.f32 	%f183, %f182, %f147, %f101;
	ld.shared.f32 	%f184, [%r132+-21892];
	fma.rn.f32 	%f185, %f184, %f150, %f105;
	ld.shared.f32 	%f186, [%r132+-1476];
	fma.rn.f32 	%f187, %f186, %f147, %f109;
	ld.shared.f32 	%f188, [%r132+-1412];
	fma.rn.f32 	%f189, %f188, %f150, %f113;
	ld.shared.f32 	%f190, [%r132+-21952];
	fma.rn.f32 	%f191, %f190, %f157, %f115;
	ld.shared.f32 	%f192, [%r132+-21888];
	fma.rn.f32 	%f193, %f192, %f160, %f117;
	ld.shared.f32 	%f194, [%r132+-1472];
	fma.rn.f32 	%f195, %f194, %f157, %f119;
	ld.shared.f32 	%f196, [%r132+-1408];
	fma.rn.f32 	%f197, %f196, %f160, %f121;
	ld.shared.f32 	%f198, [%r132+-21828];
	fma.rn.f32 	%f199, %f198, %f147, %f125;
	ld.shared.f32 	%f200, [%r132+-21764];
	fma.rn.f32 	%f201, %f200, %f150, %f129;
	ld.shared.f32 	%f202, [%r132+-1348];
	fma.rn.f32 	%f203, %f202, %f147, %f133;
	ld.shared.f32 	%f204, [%r132+-1284];
	fma.rn.f32 	%f205, %f204, %f150, %f137;
	ld.shared.f32 	%f206, [%r132+-21824];
	fma.rn.f32 	%f207, %f206, %f157, %f139;
	ld.shared.f32 	%f208, [%r132+-21760];
	fma.rn.f32 	%f209, %f208, %f160, %f141;
	ld.shared.f32 	%f210, [%r132+-1344];
	fma.rn.f32 	%f211, %f210, %f157, %f143;
	ld.shared.f32 	%f212, [%r132+-1280];
	fma.rn.f32 	%f213, %f212, %f160, %f145;
	ld.shared.f32 	%f214, [%r132+-20932];
	ld.shared.f32 	%f215, [%r113+-20160];
	fma.rn.f32 	%f216, %f214, %f215, %f148;
	ld.shared.f32 	%f217, [%r132+-20868];
	ld.shared.f32 	%f218, [%r113+-20096];
	fma.rn.f32 	%f219, %f217, %f218, %f151;
	ld.shared.f32 	%f220, [%r132+-452];
	fma.rn.f32 	%f221, %f220, %f215, %f153;
	ld.shared.f32 	%f222, [%r132+-388];
	fma.rn.f32 	%f223, %f222, %f218, %f155;
	ld.shared.f32 	%f224, [%r132+-20928];
	ld.shared.f32 	%f225, [%r113+-20156];
	fma.rn.f32 	%f226, %f224, %f225, %f158;
	st.local.v2.f32 	[%rd35+-512], {%f216, %f226};
	ld.shared.f32 	%f227, [%r132+-20864];
	ld.shared.f32 	%f228, [%r113+-20092];
	fma.rn.f32 	%f229, %f227, %f228, %f161;
	st.local.v2.f32 	[%rd35+-256], {%f219, %f229};
	ld.shared.f32 	%f230, [%r132+-448];
	fma.rn.f32 	%f231, %f230, %f225, %f163;
	st.local.v2.f32 	[%rd35], {%f221, %f231};
	ld.shared.f32 	%f232, [%r132+-384];
	fma.rn.f32 	%f233, %f232, %f228, %f165;
	st.local.v2.f32 	[%rd35+256], {%f223, %f233};
	ld.shared.f32 	%f234, [%r132+-20804];
	fma.rn.f32 	%f235, %f234, %f215, %f167;
	ld.shared.f32 	%f236, [%r132+-20740];
	fma.rn.f32 	%f237, %f236, %f218, %f169;
	ld.shared.f32 	%f238, [%r132+-324];
	fma.rn.f32 	%f239, %f238, %f215, %f171;
	ld.shared.f32 	%f240, [%r132+-260];
	fma.rn.f32 	%f241, %f240, %f218, %f173;
	ld.shared.f32 	%f242, [%r132+-20800];
	fma.rn.f32 	%f243, %f242, %f225, %f175;
	st.local.v2.f32 	[%rd35+-480], {%f235, %f243};
	ld.shared.f32 	%f244, [%r132+-20736];
	fma.rn.f32 	%f245, %f244, %f228, %f177;
	st.local.v2.f32 	[%rd35+-224], {%f237, %f245};
	ld.shared.f32 	%f246, [%r132+-320];
	fma.rn.f32 	%f247, %f246, %f225, %f179;
	st.local.v2.f32 	[%rd35+32], {%f239, %f247};
	ld.shared.f32 	%f248, [%r132+-256];
	fma.rn.f32 	%f249, %f248, %f228, %f181;
	st.local.v2.f32 	[%rd35+288], {%f241, %f249};
	ld.shared.f32 	%f250, [%r132+-20676];
	fma.rn.f32 	%f251, %f250, %f215, %f183;
	ld.shared.f32 	%f252, [%r132+-20612];
	fma.rn.f32 	%f253, %f252, %f218, %f185;
	ld.shared.f32 	%f254, [%r132+-196];
	fma.rn.f32 	%f255, %f254, %f215, %f187;
	ld.shared.f32 	%f256, [%r132+-132];
	fma.rn.f32 	%f257, %f256, %f218, %f189;
	ld.shared.f32 	%f258, [%r132+-20672];
	fma.rn.f32 	%f259, %f258, %f225, %f191;
	st.local.v2.f32 	[%rd35+-448], {%f251, %f259};
	ld.shared.f32 	%f260, [%r132+-20608];
	fma.rn.f32 	%f261, %f260, %f228, %f193;
	st.local.v2.f32 	[%rd35+-192], {%f253, %f261};
	ld.shared.f32 	%f262, [%r132+-192];
	fma.rn.f32 	%f263, %f262, %f225, %f195;
	st.local.v2.f32 	[%rd35+64], {%f255, %f263};
	ld.shared.f32 	%f264, [%r132+-128];
	fma.rn.f32 	%f265, %f264, %f228, %f197;
	st.local.v2.f32 	[%rd35+320], {%f257, %f265};
	ld.shared.f32 	%f266, [%r132+-20548];
	fma.rn.f32 	%f267, %f266, %f215, %f199;
	ld.shared.f32 	%f268, [%r132+-20484];
	fma.rn.f32 	%f269, %f268, %f218, %f201;
	ld.shared.f32 	%f270, [%r132+-68];
	fma.rn.f32 	%f271, %f270, %f215, %f203;
	ld.shared.f32 	%f272, [%r132+-4];
	fma.rn.f32 	%f273, %f272, %f218, %f205;
	ld.shared.f32 	%f274, [%r132+-20544];
	fma.rn.f32 	%f275, %f274, %f225, %f207;
	st.local.v2.f32 	[%rd35+-416], {%f267, %f275};
	ld.shared.f32 	%f276, [%r132+-20480];
	fma.rn.f32 	%f277, %f276, %f228, %f209;
	st.local.v2.f32 	[%rd35+-160], {%f269, %f277};
	ld.shared.f32 	%f278, [%r132+-64];
	fma.rn.f32 	%f279, %f278, %f225, %f211;
	st.local.v2.f32 	[%rd35+96], {%f271, %f279};
	ld.shared.f32 	%f280, [%r132];
	fma.rn.f32 	%f281, %f280, %f228, %f213;
	st.local.v2.f32 	[%rd35+352], {%f273, %f281};
	add.s32 	%r133, %r133, 8;
	add.s64 	%rd35, %rd35, 8;
	add.s32 	%r132, %r132, 8;
	setp.ne.s32 	%p33, %r133, 20512;
	@%p33 bra 	$L__BB0_26;
	mov.b32 	%r131, 1;
	mov.pred 	%p38, 0;
	@%p1 bra 	$L__BB0_25;
	setp.ne.s32 	%p35, %r24, 3;
	mov.u32 	%r130, %r24;
	@%p35 bra 	$L__BB0_24;
	ld.param.u64 	%rd34, [my_kernel_kernel0_param_3];
	ld.param.u64 	%rd33, [my_kernel_kernel0_param_2];
	mov.u32 	%r116, %tid.x;
	shr.u32 	%r117, %r116, 2;
	mad.lo.s32 	%r118, %r117, 3840, %r5;
	add.s32 	%r119, %r118, %r6;
	shl.b32 	%r120, %r116, 3;
	and.b32  	%r121, %r120, 8;
	shl.b32 	%r122, %r116, 6;
	and.b32  	%r123, %r122, 128;
	or.b32  	%r124, %r123, %r121;
	add.s32 	%r33, %r124, %r119;
	cvta.to.global.u64 	%rd25, %rd34;
	shl.b32 	%r125, %r116, 5;
	cvt.u64.u32 	%rd26, %r125;
	and.b64  	%rd27, %rd26, 32;
	add.s64 	%rd28, %rd25, %rd27;
	ld.global.nc.f32 	%f9, [%rd28];
	ld.global.nc.f32 	%f10, [%rd28+64];
	ld.global.nc.f32 	%f11, [%rd28+4];
	ld.global.nc.f32 	%f12, [%rd28+68];
	ld.global.nc.f32 	%f13, [%rd28+8];
	ld.global.nc.f32 	%f14, [%rd28+72];
	ld.global.nc.f32 	%f15, [%rd28+12];
	ld.global.nc.f32 	%f16, [%rd28+76];
	ld.global.nc.f32 	%f17, [%rd28+16];
	ld.global.nc.f32 	%f18, [%rd28+80];
	ld.global.nc.f32 	%f19, [%rd28+20];
	ld.global.nc.f32 	%f20, [%rd28+84];
	ld.global.nc.f32 	%f21, [%rd28+24];
	ld.global.nc.f32 	%f22, [%rd28+88];
	ld.global.nc.f32 	%f23, [%rd28+28];
	ld.global.nc.f32 	%f24, [%rd28+92];
	cvta.to.global.u64 	%rd6, %rd33;
	mov.b32 	%r134, 0;
	mov.pred 	%p39, -1;
$L__BB0_30:
	mov.pred 	%p2, %p39;
	shl.b32 	%r127, %r134, 5;
	mad.lo.s32 	%r128, %r134, 460800, %r33;
	mul.wide.u32 	%rd29, %r127, 4;
	add.s64 	%rd30, %rd2, %rd29;
	ld.local.v4.f32 	{%f282, %f283, %f284, %f285}, [%rd30];
	add.f32 	%f286, %f282, %f9;
	min.f32 	%f287, %f286, 0f40C00000;
	max.f32 	%f288, %f287, 0f00000000;
	mul.wide.u32 	%rd31, %r128, 4;
	add.s64 	%rd32, %rd6, %rd31;
	st.global.f32 	[%rd32], %f288;
	ld.local.v4.f32 	{%f289, %f290, %f291, %f292}, [%rd30+256];
	add.f32 	%f293, %f289, %f10;
	min.f32 	%f294, %f293, 0f40C00000;
	max.f32 	%f295, %f294, 0f00000000;
	st.global.f32 	[%rd32+64], %f295;
	ld.local.v4.f32 	{%f296, %f297, %f298, %f299}, [%rd30+512];
	add.f32 	%f300, %f296, %f9;
	min.f32 	%f301, %f300, 0f40C00000;
	max.f32 	%f302, %f301, 0f00000000;
	st.global.f32 	[%rd32+3686400], %f302;
	ld.local.v4.f32 	{%f303, %f304, %f305, %f306}, [%rd30+768];
	add.f32 	%f307, %f303, %f10;
	min.f32 	%f308, %f307, 0f40C00000;
	max.f32 	%f309, %f308, 0f00000000;
	st.global.f32 	[%rd32+3686464], %f309;
	add.f32 	%f310, %f283, %f11;
	min.f32 	%f311, %f310, 0f40C00000;
	max.f32 	%f312, %f311, 0f00000000;
	st.global.f32 	[%rd32+4], %f312;
	add.f32 	%f313, %f290, %f12;
	min.f32 	%f314, %f313, 0f40C00000;
	max.f32 	%f315, %f314, 0f00000000;
	st.global.f32 	[%rd32+68], %f315;
	add.f32 	%f316, %f297, %f11;
	min.f32 	%f317, %f316, 0f40C00000;
	max.f32 	%f318, %f317, 0f00000000;
	st.global.f32 	[%rd32+3686404], %f318;
	add.f32 	%f319, %f304, %f12;
	min.f32 	%f320, %f319, 0f40C00000;
	max.f32 	%f321, %f320, 0f00000000;
	st.global.f32 	[%rd32+3686468], %f321;
	add.f32 	%f322, %f284, %f13;
	min.f32 	%f323, %f322, 0f40C00000;
	max.f32 	%f324, %f323, 0f00000000;
	st.global.f32 	[%rd32+8], %f324;
	add.f32 	%f325, %f291, %f14;
	min.f32 	%f326, %f325, 0f40C00000;
	max.f32 	%f327, %f326, 0f00000000;
	st.global.f32 	[%rd32+72], %f327;
	add.f32 	%f328, %f298, %f13;
	min.f32 	%f329, %f328, 0f40C00000;
	max.f32 	%f330, %f329, 0f00000000;
	st.global.f32 	[%rd32+3686408], %f330;
	add.f32 	%f331, %f305, %f14;
	min.f32 	%f332, %f331, 0f40C00000;
	max.f32 	%f333, %f332, 0f00000000;
	st.global.f32 	[%rd32+3686472], %f333;
	add.f32 	%f334, %f285, %f15;
	min.f32 	%f335, %f334, 0f40C00000;
	max.f32 	%f336, %f335, 0f00000000;
	st.global.f32 	[%rd32+12], %f336;
	add.f32 	%f337, %f292, %f16;
	min.f32 	%f338, %f337, 0f40C00000;
	max.f32 	%f339, %f338, 0f00000000;
	st.global.f32 	[%rd32+76], %f339;
	add.f32 	%f340, %f299, %f15;
	min.f32 	%f341, %f340, 0f40C00000;
	max.f32 	%f342, %f341, 0f00000000;
	st.global.f32 	[%rd32+3686412], %f342;
	add.f32 	%f343, %f306, %f16;
	min.f32 	%f344, %f343, 0f40C00000;
	max.f32 	%f345, %f344, 0f00000000;
	st.global.f32 	[%rd32+3686476], %f345;
	ld.local.v4.f32 	{%f346, %f347, %f348, %f349}, [%rd30+16];
	add.f32 	%f350, %f346, %f17;
	min.f32 	%f351, %f350, 0f40C00000;
	max.f32 	%f352, %f351, 0f00000000;
	st.global.f32 	[%rd32+16], %f352;
	ld.local.v4.f32 	{%f353, %f354, %f355, %f356}, [%rd30+272];
	add.f32 	%f357, %f353, %f18;
	min.f32 	%f358, %f357, 0f40C00000;
	max.f32 	%f359, %f358, 0f00000000;
	st.global.f32 	[%rd32+80], %f359;
	ld.local.v4.f32 	{%f360, %f361, %f362, %f363}, [%rd30+528];
	add.f32 	%f364, %f360, %f17;
	min.f32 	%f365, %f364, 0f40C00000;
	max.f32 	%f366, %f365, 0f00000000;
	st.global.f32 	[%rd32+3686416], %f366;
	ld.local.v4.f32 	{%f367, %f368, %f369, %f370}, [%rd30+784];
	add.f32 	%f371, %f367, %f18;
	min.f32 	%f372, %f371, 0f40C00000;
	max.f32 	%f373, %f372, 0f00000000;
	st.global.f32 	[%rd32+3686480], %f373;
	add.f32 	%f374, %f347, %f19;
	min.f32 	%f375, %f374, 0f40C00000;
	max.f32 	%f376, %f375, 0f00000000;
	st.global.f32 	[%rd32+20], %f376;
	add.f32 	%f377, %f354, %f20;
	min.f32 	%f378, %f377, 0f40C00000;
	max.f32 	%f379, %f378, 0f00000000;
	st.global.f32 	[%rd32+84], %f379;
	add.f32 	%f380, %f361, %f19;
	min.f32 	%f381, %f380, 0f40C00000;
	max.f32 	%f382, %f381, 0f00000000;
	st.global.f32 	[%rd32+3686420], %f382;
	add.f32 	%f383, %f368, %f20;
	min.f32 	%f384, %f383, 0f40C00000;
	max.f32 	%f385, %f384, 0f00000000;
	st.global.f32 	[%rd32+3686484], %f385;
	add.f32 	%f386, %f348, %f21;
	min.f32 	%f387, %f386, 0f40C00000;
	max.f32 	%f388, %f387, 0f00000000;
	st.global.f32 	[%rd32+24], %f388;
	add.f32 	%f389, %f355, %f22;
	min.f32 	%f390, %f389, 0f40C00000;
	max.f32 	%f391, %f390, 0f00000000;
	st.global.f32 	[%rd32+88], %f391;
	add.f32 	%f392, %f362, %f21;
	min.f32 	%f393, %f392, 0f40C00000;
	max.f32 	%f394, %f393, 0f00000000;
	st.global.f32 	[%rd32+3686424], %f394;
	add.f32 	%f395, %f369, %f22;
	min.f32 	%f396, %f395, 0f40C00000;
	max.f32 	%f397, %f396, 0f00000000;
	st.global.f32 	[%rd32+3686488], %f397;
	add.f32 	%f398, %f349, %f23;
	min.f32 	%f399, %f398, 0f40C00000;
	max.f32 	%f400, %f399, 0f00000000;
	st.global.f32 	[%rd32+28], %f400;
	add.f32 	%f401, %f356, %f24;
	min.f32 	%f402, %f401, 0f40C00000;
	max.f32 	%f403, %f402, 0f00000000;
	st.global.f32 	[%rd32+92], %f403;
	add.f32 	%f404, %f363, %f23;
	min.f32 	%f405, %f404, 0f40C00000;
	max.f32 	%f406, %f405, 0f00000000;
	st.global.f32 	[%rd32+3686428], %f406;
	add.f32 	%f407, %f370, %f24;
	min.f32 	%f408, %f407, 0f40C00000;
	max.f32 	%f409, %f408, 0f00000000;
	st.global.f32 	[%rd32+3686492], %f409;
	ld.local.v4.f32 	{%f410, %f411, %f412, %f413}, [%rd30+32];
	add.f32 	%f414, %f410, %f9;
	min.f32 	%f415, %f414, 0f40C00000;
	max.f32 	%f416, %f415, 0f00000000;
	st.global.f32 	[%rd32+128], %f416;
	ld.local.v4.f32 	{%f417, %f418, %f419, %f420}, [%rd30+288];
	add.f32 	%f421, %f417, %f10;
	min.f32 	%f422, %f421, 0f40C00000;
	max.f32 	%f423, %f422, 0f00000000;
	st.global.f32 	[%rd32+192], %f423;
	ld.local.v4.f32 	{%f424, %f425, %f426, %f427}, [%rd30+544];
	add.f32 	%f428, %f424, %f9;
	min.f32 	%f429, %f428, 0f40C00000;
	max.f32 	%f430, %f429, 0f00000000;
	st.global.f32 	[%rd32+3686528], %f430;
	ld.local.v4.f32 	{%f431, %f432, %f433, %f434}, [%rd30+800];
	add.f32 	%f435, %f431, %f10;
	min.f32 	%f436, %f435, 0f40C00000;
	max.f32 	%f437, %f436, 0f00000000;
	st.global.f32 	[%rd32+3686592], %f437;
	add.f32 	%f438, %f411, %f11;
	min.f32 	%f439, %f438, 0f40C00000;
	max.f32 	%f440, %f439, 0f00000000;
	st.global.f32 	[%rd32+132], %f440;
	add.f32 	%f441, %f418, %f12;
	min.f32 	%f442, %f441, 0f40C00000;
	max.f32 	%f443, %f442, 0f00000000;
	st.global.f32 	[%rd32+196], %f443;
	add.f32 	%f444, %f425, %f11;
	min.f32 	%f445, %f444, 0f40C00000;
	max.f32 	%f446, %f445, 0f00000000;
	st.global.f32 	[%rd32+3686532], %f446;
	add.f32 	%f447, %f432, %f12;
	min.f32 	%f448, %f447, 0f40C00000;
	max.f32 	%f449, %f448, 0f00000000;
	st.global.f32 	[%rd32+3686596], %f449;
	add.f32 	%f450, %f412, %f13;
	min.f32 	%f451, %f450, 0f40C00000;
	max.f32 	%f452, %f451, 0f00000000;
	st.global.f32 	[%rd32+136], %f452;
	add.f32 	%f453, %f419, %f14;
	min.f32 	%f454, %f453, 0f40C00000;
	max.f32 	%f455, %f454, 0f00000000;
	st.global.f32 	[%rd32+200], %f455;
	add.f32 	%f456, %f426, %f13;
	min.f32 	%f457, %f456, 0f40C00000;
	max.f32 	%f458, %f457, 0f00000000;
	st.global.f32 	[%rd32+3686536], %f458;
	add.f32 	%f459, %f433, %f14;
	min.f32 	%f460, %f459, 0f40C00000;
	max.f32 	%f461, %f460, 0f00000000;
	st.global.f32 	[%rd32+3686600], %f461;
	add.f32 	%f462, %f413, %f15;
	min.f32 	%f463, %f462, 0f40C00000;
	max.f32 	%f464, %f463, 0f00000000;
	st.global.f32 	[%rd32+140], %f464;
	add.f32 	%f465, %f420, %f16;
	min.f32 	%f466, %f465, 0f40C00000;
	max.f32 	%f467, %f466, 0f00000000;
	st.global.f32 	[%rd32+204], %f467;
	add.f32 	%f468, %f427, %f15;
	min.f32 	%f469, %f468, 0f40C00000;
	max.f32 	%f470, %f469, 0f00000000;
	st.global.f32 	[%rd32+3686540], %f470;
	add.f32 	%f471, %f434, %f16;
	min.f32 	%f472, %f471, 0f40C00000;
	max.f32 	%f473, %f472, 0f00000000;
	st.global.f32 	[%rd32+3686604], %f473;
	ld.local.v4.f32 	{%f474, %f475, %f476, %f477}, [%rd30+48];
	add.f32 	%f478, %f474, %f17;
	min.f32 	%f479, %f478, 0f40C00000;
	max.f32 	%f480, %f479, 0f00000000;
	st.global.f32 	[%rd32+144], %f480;
	ld.local.v4.f32 	{%f481, %f482, %f483, %f484}, [%rd30+304];
	add.f32 	%f485, %f481, %f18;
	min.f32 	%f486, %f485, 0f40C00000;
	max.f32 	%f487, %f486, 0f00000000;
	st.global.f32 	[%rd32+208], %f487;
	ld.local.v4.f32 	{%f488, %f489, %f490, %f491}, [%rd30+560];
	add.f32 	%f492, %f488, %f17;
	min.f32 	%f493, %f492, 0f40C00000;
	max.f32 	%f494, %f493, 0f00000000;
	st.global.f32 	[%rd32+3686544], %f494;
	ld.local.v4.f32 	{%f495, %f496, %f497, %f498}, [%rd30+816];
	add.f32 	%f499, %f495, %f18;
	min.f32 	%f500, %f499, 0f40C00000;
	max.f32 	%f501, %f500, 0f00000000;
	st.global.f32 	[%rd32+3686608], %f501;
	add.f32 	%f502, %f475, %f19;
	min.f32 	%f503, %f502, 0f40C00000;
	max.f32 	%f504, %f503, 0f00000000;
	st.global.f32 	[%rd32+148], %f504;
	add.f32 	%f505, %f482, %f20;
	min.f32 	%f506, %f505, 0f40C00000;
	max.f32 	%f507, %f506, 0f00000000;
	st.global.f32 	[%rd32+212], %f507;
	add.f32 	%f508, %f489, %f19;
	min.f32 	%f509, %f508, 0f40C00000;
	max.f32 	%f510, %f509, 0f00000000;
	st.global.f32 	[%rd32+3686548], %f510;
	add.f32 	%f511, %f496, %f20;
	min.f32 	%f512, %f511, 0f40C00000;
	max.f32 	%f513, %f512, 0f00000000;
	st.global.f32 	[%rd32+3686612], %f513;
	add.f32 	%f514, %f476, %f21;
	min.f32 	%f515, %f514, 0f40C00000;
	max.f32 	%f516, %f515, 0f00000000;
	st.global.f32 	[%rd32+152], %f516;
	add.f32 	%f517, %f483, %f22;
	min.f32 	%f518, %f517, 0f40C00000;
	max.f32 	%f519, %f518, 0f00000000;
	st.global.f32 	[%rd32+216], %f519;
	add.f32 	%f520, %f490, %f21;
	min.f32 	%f521, %f520, 0f40C00000;
	max.f32 	%f522, %f521, 0f00000000;
	st.global.f32 	[%rd32+3686552], %f522;
	add.f32 	%f523, %f497, %f22;
	min.f32 	%f524, %f523, 0f40C00000;
	max.f32 	%f525, %f524, 0f00000000;
	st.global.f32 	[%rd32+3686616], %f525;
	add.f32 	%f526, %f477, %f23;
	min.f32 	%f527, %f526, 0f40C00000;
	max.f32 	%f528, %f527, 0f00000000;
	st.global.f32 	[%rd32+156], %f528;
	add.f32 	%f529, %f484, %f24;
	min.f32 	%f530, %f529, 0f40C00000;
	max.f32 	%f531, %f530, 0f00000000;
	st.global.f32 	[%rd32+220], %f531;
	add.f32 	%f532, %f491, %f23;
	min.f32 	%f533, %f532, 0f40C00000;
	max.f32 	%f534, %f533, 0f00000000;
	st.global.f32 	[%rd32+3686556], %f534;
	add.f32 	%f535, %f498, %f24;
	min.f32 	%f536, %f535, 0f40C00000;
	max.f32 	%f537, %f536, 0f00000000;
	st.global.f32 	[%rd32+3686620], %f537;
	ld.local.v4.f32 	{%f538, %f539, %f540, %f541}, [%rd30+64];
	add.f32 	%f542, %f538, %f9;
	min.f32 	%f543, %f542, 0f40C00000;
	max.f32 	%f544, %f543, 0f00000000;
	st.global.f32 	[%rd32+256], %f544;
	ld.local.v4.f32 	{%f545, %f546, %f547, %f548}, [%rd30+320];
	add.f32 	%f549, %f545, %f10;
	min.f32 	%f550, %f549, 0f40C00000;
	max.f32 	%f551, %f550, 0f00000000;
	st.global.f32 	[%rd32+320], %f551;
	ld.local.v4.f32 	{%f552, %f553, %f554, %f555}, [%rd30+576];
	add.f32 	%f556, %f552, %f9;
	min.f32 	%f557, %f556, 0f40C00000;
	max.f32 	%f558, %f557, 0f00000000;
	st.global.f32 	[%rd32+3686656], %f558;
	ld.local.v4.f32 	{%f559, %f560, %f561, %f562}, [%rd30+832];
	add.f32 	%f563, %f559, %f10;
	min.f32 	%f564, %f563, 0f40C00000;
	max.f32 	%f565, %f564, 0f00000000;
	st.global.f32 	[%rd32+3686720], %f565;
	add.f32 	%f566, %f539, %f11;
	min.f32 	%f567, %f566, 0f40C00000;
	max.f32 	%f568, %f567, 0f00000000;
	st.global.f32 	[%rd32+260], %f568;
	add.f32 	%f569, %f546, %f12;
	min.f32 	%f570, %f569, 0f40C00000;
	max.f32 	%f571, %f570, 0f00000000;
	st.global.f32 	[%rd32+324], %f571;
	add.f32 	%f572, %f553, %f11;
	min.f32 	%f573, %f572, 0f40C00000;
	max.f32 	%f574, %f573, 0f00000000;
	st.global.f32 	[%rd32+3686660], %f574;
	add.f32 	%f575, %f560, %f12;
	min.f32 	%f576, %f575, 0f40C00000;
	max.f32 	%f577, %f576, 0f00000000;
	st.global.f32 	[%rd32+3686724], %f577;
	add.f32 	%f578, %f540, %f13;
	min.f32 	%f579, %f578, 0f40C00000;
	max.f32 	%f580, %f579, 0f00000000;
	st.global.f32 	[%rd32+264], %f580;
	add.f32 	%f581, %f547, %f14;
	min.f32 	%f582, %f581, 0f40C00000;
	max.f32 	%f583, %f582, 0f00000000;
	st.global.f32 	[%rd32+328], %f583;
	add.f32 	%f584, %f554, %f13;
	min.f32 	%f585, %f584, 0f40C00000;
	max.f32 	%f586, %f585, 0f00000000;
	st.global.f32 	[%rd32+3686664], %f586;
	add.f32 	%f587, %f561, %f14;
	min.f32 	%f588, %f587, 0f40C00000;
	max.f32 	%f589, %f588, 0f00000000;
	st.global.f32 	[%rd32+3686728], %f589;
	add.f32 	%f590, %f541, %f15;
	min.f32 	%f591, %f590, 0f40C00000;
	max.f32 	%f592, %f591, 0f00000000;
	st.global.f32 	[%rd32+268], %f592;
	add.f32 	%f593, %f548, %f16;
	min.f32 	%f594, %f593, 0f40C00000;
	max.f32 	%f595, %f594, 0f00000000;
	st.global.f32 	[%rd32+332], %f595;
	add.f32 	%f596, %f555, %f15;
	min.f32 	%f597, %f596, 0f40C00000;
	max.f32 	%f598, %f597, 0f00000000;
	st.global.f32 	[%rd32+3686668], %f598;
	add.f32 	%f599, %f562, %f16;
	min.f32 	%f600, %f599, 0f40C00000;
	max.f32 	%f601, %f600, 0f00000000;
	st.global.f32 	[%rd32+3686732], %f601;
	ld.local.v4.f32 	{%f602, %f603, %f604, %f605}, [%rd30+80];
	add.f32 	%f606, %f602, %f17;
	min.f32 	%f607, %f606, 0f40C00000;
	max.f32 	%f608, %f607, 0f00000000;
	st.global.f32 	[%rd32+272], %f608;
	ld.local.v4.f32 	{%f609, %f610, %f611, %f612}, [%rd30+336];
	add.f32 	%f613, %f609, %f18;
	min.f32 	%f614, %f613, 0f40C00000;
	max.f32 	%f615, %f614, 0f00000000;
	st.global.f32 	[%rd32+336], %f615;
	ld.local.v4.f32 	{%f616, %f617, %f618, %f619}, [%rd30+592];
	add.f32 	%f620, %f616, %f17;
	min.f32 	%f621, %f620, 0f40C00000;
	max.f32 	%f622, %f621, 0f00000000;
	st.global.f32 	[%rd32+3686672], %f622;
	ld.local.v4.f32 	{%f623, %f624, %f625, %f626}, [%rd30+848];
	add.f32 	%f627, %f623, %f18;
	min.f32 	%f628, %f627, 0f40C00000;
	max.f32 	%f629, %f628, 0f00000000;
	st.global.f32 	[%rd32+3686736], %f629;
	add.f32 	%f630, %f603, %f19;
	min.f32 	%f631, %f630, 0f40C00000;
	max.f32 	%f632, %f631, 0f00000000;
	st.global.f32 	[%rd32+276], %f632;
	add.f32 	%f633, %f610, %f20;
	min.f32 	%f634, %f633, 0f40C00000;
	max.f32 	%f635, %f634, 0f00000000;
	st.global.f32 	[%rd32+340], %f635;
	add.f32 	%f636, %f617, %f19;
	min.f32 	%f637, %f636, 0f40C00000;
	max.f32 	%f638, %f637, 0f00000000;
	st.global.f32 	[%rd32+3686676], %f638;
	add.f32 	%f639, %f624, %f20;
	min.f32 	%f640, %f639, 0f40C00000;
	max.f32 	%f641, %f640, 0f00000000;
	st.global.f32 	[%rd32+3686740], %f641;
	add.f32 	%f642, %f604, %f21;
	min.f32 	%f643, %f642, 0f40C00000;
	max.f32 	%f644, %f643, 0f00000000;
	st.global.f32 	[%rd32+280], %f644;
	add.f32 	%f645, %f611, %f22;
	min.f32 	%f646, %f645, 0f40C00000;
	max.f32 	%f647, %f646, 0f00000000;
	st.global.f32 	[%rd32+344], %f647;
	add.f32 	%f648, %f618, %f21;
	min.f32 	%f649, %f648, 0f40C00000;
	max.f32 	%f650, %f649, 0f00000000;
	st.global.f32 	[%rd32+3686680], %f650;
	add.f32 	%f651, %f625, %f22;
	min.f32 	%f652, %f651, 0f40C00000;
	max.f32 	%f653, %f652, 0f00000000;
	st.global.f32 	[%rd32+3686744], %f653;
	add.f32 	%f654, %f605, %f23;
	min.f32 	%f655, %f654, 0f40C00000;
	max.f32 	%f656, %f655, 0f00000000;
	st.global.f32 	[%rd32+284], %f656;
	add.f32 	%f657, %f612, %f24;
	min.f32 	%f658, %f657, 0f40C00000;
	max.f32 	%f659, %f658, 0f00000000;
	st.global.f32 	[%rd32+348], %f659;
	add.f32 	%f660, %f619, %f23;
	min.f32 	%f661, %f660, 0f40C00000;
	max.f32 	%f662, %f661, 0f00000000;
	st.global.f32 	[%rd32+3686684], %f662;
	add.f32 	%f663, %f626, %f24;
	min.f32 	%f664, %f663, 0f40C00000;
	max.f32 	%f665, %f664, 0f00000000;
	st.global.f32 	[%rd32+3686748], %f665;
	ld.local.v4.f32 	{%f666, %f667, %f668, %f669}, [%rd30+96];
	add.f32 	%f670, %f666, %f9;
	min.f32 	%f671, %f670, 0f40C00000;
	max.f32 	%f672, %f671, 0f00000000;
	st.global.f32 	[%rd32+384], %f672;
	ld.local.v4.f32 	{%f673, %f674, %f675, %f676}, [%rd30+352];
	add.f32 	%f677, %f673, %f10;
	min.f32 	%f678, %f677, 0f40C00000;
	max.f32 	%f679, %f678, 0f00000000;
	st.global.f32 	[%rd32+448], %f679;
	ld.local.v4.f32 	{%f680, %f681, %f682, %f683}, [%rd30+608];
	add.f32 	%f684, %f680, %f9;
	min.f32 	%f685, %f684, 0f40C00000;
	max.f32 	%f686, %f685, 0f00000000;
	st.global.f32 	[%rd32+3686784], %f686;
	ld.local.v4.f32 	{%f687, %f688, %f689, %f690}, [%rd30+864];
	add.f32 	%f691, %f687, %f10;
	min.f32 	%f692, %f691, 0f40C00000;
	max.f32 	%f693, %f692, 0f00000000;
	st.global.f32 	[%rd32+3686848], %f693;
	add.f32 	%f694, %f667, %f11;
	min.f32 	%f695, %f694, 0f40C00000;
	max.f32 	%f696, %f695, 0f00000000;
	st.global.f32 	[%rd32+388], %f696;
	add.f32 	%f697, %f674, %f12;
	min.f32 	%f698, %f697, 0f40C00000;
	max.f32 	%f699, %f698, 0f00000000;
	st.global.f32 	[%rd32+452], %f699;
	add.f32 	%f700, %f681, %f11;
	min.f32 	%f701, %f700, 0f40C00000;
	max.f32 	%f702, %f701, 0f00000000;
	st.global.f32 	[%rd32+3686788], %f702;
	add.f32 	%f703, %f688, %f12;
	min.f32 	%f704, %f703, 0f40C00000;
	max.f32 	%f705, %f704, 0f00000000;
	st.global.f32 	[%rd32+3686852], %f705;
	add.f32 	%f706, %f668, %f13;
	min.f32 	%f707, %f706, 0f40C00000;
	max.f32 	%f708, %f707, 0f00000000;
	st.global.f32 	[%rd32+392], %f708;
	add.f32 	%f709, %f675, %f14;
	min.f32 	%f710, %f709, 0f40C00000;
	max.f32 	%f711, %f710, 0f00000000;
	st.global.f32 	[%rd32+456], %f711;
	add.f32 	%f712, %f682, %f13;
	min.f32 	%f713, %f712, 0f40C00000;
	max.f32 	%f714, %f713, 0f00000000;
	st.global.f32 	[%rd32+3686792], %f714;
	add.f32 	%f715, %f689, %f14;
	min.f32 	%f716, %f715, 0f40C00000;
	max.f32 	%f717, %f716, 0f00000000;
	st.global.f32 	[%rd32+3686856], %f717;
	add.f32 	%f718, %f669, %f15;
	min.f32 	%f719, %f718, 0f40C00000;
	max.f32 	%f720, %f719, 0f00000000;
	st.global.f32 	[%rd32+396], %f720;
	add.f32 	%f721, %f676, %f16;
	min.f32 	%f722, %f721, 0f40C00000;
	max.f32 	%f723, %f722, 0f00000000;
	st.global.f32 	[%rd32+460], %f723;
	add.f32 	%f724, %f683, %f15;
	min.f32 	%f725, %f724, 0f40C00000;
	max.f32 	%f726, %f725, 0f00000000;
	st.global.f32 	[%rd32+3686796], %f726;
	add.f32 	%f727, %f690, %f16;
	min.f32 	%f728, %f727, 0f40C00000;
	max.f32 	%f729, %f728, 0f00000000;
	st.global.f32 	[%rd32+3686860], %f729;
	ld.local.v4.f32 	{%f730, %f731, %f732, %f733}, [%rd30+112];
	add.f32 	%f734, %f730, %f17;
	min.f32 	%f735, %f734, 0f40C00000;
	max.f32 	%f736, %f735, 0f00000000;
	st.global.f32 	[%rd32+400], %f736;
	ld.local.v4.f32 	{%f737, %f738, %f739, %f740}, [%rd30+368];
	add.f32 	%f741, %f737, %f18;
	min.f32 	%f742, %f741, 0f40C00000;
	max.f32 	%f743, %f742, 0f00000000;
	st.global.f32 	[%rd32+464], %f743;
	ld.local.v4.f32 	{%f744, %f745, %f746, %f747}, [%rd30+624];
	add.f32 	%f748, %f744, %f17;
	min.f32 	%f749, %f748, 0f40C00000;
	max.f32 	%f750, %f749, 0f00000000;
	st.global.f32 	[%rd32+3686800], %f750;
	ld.local.v4.f32 	{%f751, %f752, %f753, %f754}, [%rd30+880];
	add.f32 	%f755, %f751, %f18;
	min.f32 	%f756, %f755, 0f40C00000;
	max.f32 	%f757, %f756, 0f00000000;
	st.global.f32 	[%rd32+3686864], %f757;
	add.f32 	%f758, %f731, %f19;
	min.f32 	%f759, %f758, 0f40C00000;
	max.f32 	%f760, %f759, 0f00000000;
	st.global.f32 	[%rd32+404], %f760;
	add.f32 	%f761, %f738, %f20;
	min.f32 	%f762, %f761, 0f40C00000;
	max.f32 	%f763, %f762, 0f00000000;
	st.global.f32 	[%rd32+468], %f763;
	add.f32 	%f764, %f745, %f19;
	min.f32 	%f765, %f764, 0f40C00000;
	max.f32 	%f766, %f765, 0f00000000;
	st.global.f32 	[%rd32+3686804], %f766;
	add.f32 	%f767, %f752, %f20;
	min.f32 	%f768, %f767, 0f40C00000;
	max.f32 	%f769, %f768, 0f00000000;
	st.global.f32 	[%rd32+3686868], %f769;
	add.f32 	%f770, %f732, %f21;
	min.f32 	%f771, %f770, 0f40C00000;
	max.f32 	%f772, %f771, 0f00000000;
	st.global.f32 	[%rd32+408], %f772;
	add.f32 	%f773, %f739, %f22;
	min.f32 	%f774, %f773, 0f40C00000;
	max.f32 	%f775, %f774, 0f00000000;
	st.global.f32 	[%rd32+472], %f775;
	add.f32 	%f776, %f746, %f21;
	min.f32 	%f777, %f776, 0f40C00000;
	max.f32 	%f778, %f777, 0f00000000;
	st.global.f32 	[%rd32+3686808], %f778;
	add.f32 	%f779, %f753, %f22;
	min.f32 	%f780, %f779, 0f40C00000;
	max.f32 	%f781, %f780, 0f00000000;
	st.global.f32 	[%rd32+3686872], %f781;
	add.f32 	%f782, %f733, %f23;
	min.f32 	%f783, %f782, 0f40C00000;
	max.f32 	%f784, %f783, 0f00000000;
	st.global.f32 	[%rd32+412], %f784;
	add.f32 	%f785, %f740, %f24;
	min.f32 	%f786, %f785, 0f40C00000;
	max.f32 	%f787, %f786, 0f00000000;
	st.global.f32 	[%rd32+476], %f787;
	add.f32 	%f788, %f747, %f23;
	min.f32 	%f789, %f788, 0f40C00000;
	max.f32 	%f790, %f789, 0f00000000;
	st.global.f32 	[%rd32+3686812], %f790;
	add.f32 	%f791, %f754, %f24;
	min.f32 	%f792, %f791, 0f40C00000;
	max.f32 	%f793, %f792, 0f00000000;
	st.global.f32 	[%rd32+3686876], %f793;
	mov.b32 	%r134, 1;
	mov.pred 	%p39, 0;
	@%p2 bra 	$L__BB0_30;
	ret;

}


// ===== COMPILED SASS (sm_100) =====

	.target	sm_100

	.elftype	@"ET_EXEC"


//--------------------- .note.nv.tkinfo           --------------------------
	.section	.note.nv.tkinfo,"",@"SHT_NOTE"
	.sectionflags	@"SHF_NOTE_NV_TKINFO"
	.tkinfo
        /*0018*/ 	.word	0x00000002
        /*0030*/ 	.string	""
        /*0030*/ 	.string	"ptxas"
        /*0030*/ 	.string	"Cuda compilation tools, release 13.0, V13.0.88"
        /*0030*/ 	.string	"Build cuda_13.0.r13.0/compiler.36424714_0"
        /*0030*/ 	.string	"-arch sm_100 -m 64 "



//--------------------- .note.nv.cuinfo           --------------------------
	.section	.note.nv.cuinfo,"",@"SHT_NOTE"
	.sectionflags	@"SHF_NOTE_NV_CUINFO"
        /*0018*/ 	.short	0x0002
        /*001a*/ 	.short	0x0064
        /*001c*/ 	.short	0x0082
	.zero		2


//--------------------- .nv.info                  --------------------------
	.section	.nv.info,"",@"SHT_CUDA_INFO"
	.align	4


	//----- nvinfo : EIATTR_REGCOUNT
	.align		4
        /*0000*/ 	.byte	0x04, 0x2f
        /*0002*/ 	.short	(.L_1 - .L_0)
	.align		4
.L_0:
        /*0004*/ 	.word	index@(my_kernel_kernel0)
        /*0008*/ 	.word	0x00000030


	//----- nvinfo : EIATTR_FRAME_SIZE
	.align		4
.L_1:
        /*000c*/ 	.byte	0x04, 0x11
        /*000e*/ 	.short	(.L_3 - .L_2)
	.align		4
.L_2:
        /*0010*/ 	.word	index@(my_kernel_kernel0)
        /*0014*/ 	.word	0x00000400


	//----- nvinfo : EIATTR_MIN_STACK_SIZE
	.align		4
.L_3:
        /*0018*/ 	.byte	0x04, 0x12
        /*001a*/ 	.short	(.L_5 - .L_4)
	.align		4
.L_4:
        /*001c*/ 	.word	index@(my_kernel_kernel0)
        /*0020*/ 	.word	0x00000400
.L_5:


//--------------------- .nv.compat                --------------------------
	.section	.nv.compat,"",@"SHT_CUDA_COMPAT_INFO"
	.align	4
        /*0000*/ 	.byte	0x02, 0x09, 0x00, 0x00, 0x02, 0x02, 0x01, 0x00, 0x02, 0x05, 0x05, 0x00, 0x03, 0x07, 0x01, 0x01
        /*0010*/ 	.byte	0x02, 0x03, 0x00, 0x00, 0x02, 0x06, 0x01, 0x00, 0x04, 0x0b, 0x08, 0x00, 0x09, 0x00, 0x00, 0x00
        /*0020*/ 	.byte	0x00, 0x00, 0x00, 0x00


//--------------------- .nv.info.my_kernel_kernel0 --------------------------
	.section	.nv.info.my_kernel_kernel0,"",@"SHT_CUDA_INFO"
	.sectionflags	@""
	.align	4


	//----- nvinfo : EIATTR_CUDA_API_VERSION
	.align		4
        /*0000*/ 	.byte	0x04, 0x37
        /*0002*/ 	.short	(.L_7 - .L_6)
.L_6:
        /*0004*/ 	.word	0x00000082


	//----- nvinfo : EIATTR_KPARAM_INFO
	.align		4
.L_7:
        /*0008*/ 	.byte	0x04, 0x17
        /*000a*/ 	.short	(.L_9 - .L_8)
.L_8:
        /*000c*/ 	.word	0x00000000
        /*0010*/ 	.short	0x0003
        /*0012*/ 	.short	0x0018
        /*0014*/ 	.byte	0x00, 0xf5, 0x21, 0x00


	//----- nvinfo : EIATTR_KPARAM_INFO
	.align		4
.L_9:
        /*0018*/ 	.byte	0x04, 0x17
        /*001a*/ 	.short	(.L_11 - .L_10)
.L_10:
        /*001c*/ 	.word	0x00000000
        /*0020*/ 	.short	0x0002
        /*0022*/ 	.short	0x0010
        /*0024*/ 	.byte	0x00, 0xf5, 0x21, 0x00


	//----- nvinfo : EIATTR_KPARAM_INFO
	.align		4
.L_11:
        /*0028*/ 	.byte	0x04, 0x17
        /*002a*/ 	.short	(.L_13 - .L_12)
.L_12:
        /*002c*/ 	.word	0x00000000
        /*0030*/ 	.short	0x0001
        /*0032*/ 	.short	0x0008
        /*0034*/ 	.byte	0x00, 0xf5, 0x21, 0x00


	//----- nvinfo : EIATTR_KPARAM_INFO
	.align		4
.L_13:
        /*0038*/ 	.byte	0x04, 0x17
        /*003a*/ 	.short	(.L_15 - .L_14)
.L_14:
        /*003c*/ 	.word	0x00000000
        /*0040*/ 	.short	0x0000
        /*0042*/ 	.short	0x0000
        /*0044*/ 	.byte	0x00, 0xf5, 0x21, 0x00


	//----- nvinfo : EIATTR_SPARSE_MMA_MASK
	.align		4
.L_15:
        /*0048*/ 	.byte	0x03, 0x50
        /*004a*/ 	.short	0x0000


	//----- nvinfo : EIATTR_MAXREG_COUNT
	.align		4
        /*004c*/ 	.byte	0x03, 0x1b
        /*004e*/ 	.short	0x00ff


	//----- nvinfo : EIATTR_NUM_BARRIERS
	.align		4
        /*0050*/ 	.byte	0x02, 0x4c
        /*0052*/ 	.byte	0x01
	.zero		1


	//----- nvinfo : EIATTR_MERCURY_ISA_VERSION
	.align		4
        /*0054*/ 	.byte	0x03, 0x5f
        /*0056*/ 	.short	0x0101


	//----- nvinfo : EIATTR_VRC_CTA_INIT_COUNT
	.align		4
        /*0058*/ 	.byte	0x02, 0x4a
	.zero		1
	.zero		1


	//----- nvinfo : EIATTR_EXIT_INSTR_OFFSETS
	.align		4
        /*005c*/ 	.byte	0x04, 0x1c
        /*005e*/ 	.short	(.L_17 - .L_16)


	//   ....[0]....
.L_16:
        /*0060*/ 	.word	0x00004610


	//----- nvinfo : EIATTR_CRS_STACK_SIZE
	.align		4
.L_17:
        /*0064*/ 	.byte	0x04, 0x1e
        /*0066*/ 	.short	(.L_19 - .L_18)
.L_18:
        /*0068*/ 	.word	0x00000000


	//----- nvinfo : EIATTR_CBANK_PARAM_SIZE
	.align		4
.L_19:
        /*006c*/ 	.byte	0x03, 0x19
        /*006e*/ 	.short	0x0020


	//----- nvinfo : EIATTR_PARAM_CBANK
	.align		4
        /*0070*/ 	.byte	0x04, 0x0a
        /*0072*/ 	.short	(.L_21 - .L_20)
	.align		4
.L_20:
        /*0074*/ 	.word	index@(.nv.constant0.my_kernel_kernel0)
        /*0078*/ 	.short	0x0380
        /*007a*/ 	.short	0x0020


	//----- nvinfo : EIATTR_SW_WAR
	.align		4
.L_21:
        /*007c*/ 	.byte	0x04, 0x36
        /*007e*/ 	.short	(.L_23 - .L_22)
.L_22:
        /*0080*/ 	.word	0x00000008
.L_23:


//--------------------- .nv.callgraph             --------------------------
	.section	.nv.callgraph,"",@"SHT_CUDA_CALLGRAPH"
	.align	4
	.sectionentsize	8
	.align		4
        /*0000*/ 	.word	0x00000000
	.align		4
        /*0004*/ 	.word	0xffffffff
	.align		4
        /*0008*/ 	.word	0x00000000
	.align		4
        /*000c*/ 	.word	0xfffffffe
	.align		4
        /*0010*/ 	.word	0x00000000
	.align		4
        /*0014*/ 	.word	0xfffffffd
	.align		4
        /*0018*/ 	.word	0x00000000
	.align		4
        /*001c*/ 	.word	0xfffffffc


//--------------------- .text.my_kernel_kernel0   --------------------------
	.section	.text.my_kernel_kernel0,"ax",@progbits
	.align	128
        .global         my_kernel_kernel0
        .type           my_kernel_kernel0,@function
        .size           my_kernel_kernel0,(.L_x_23 - my_kernel_kernel0)
        .other          my_kernel_kernel0,@"STO_CUDA_ENTRY STV_DEFAULT"
my_kernel_kernel0:
.text.my_kernel_kernel0:
[----:B------:R-:W0:Y:S08]  /*0000*/  LDC R1, c[0x0][0x37c] ;  /* 0x0000df00ff017b82 */ /* 0x000e300000000800 */
[----:B------:R-:W1:Y:S01]  /*0010*/  S2UR UR6, SR_CTAID.X ;  /* 0x00000000000679c3 */ /* 0x000e620000002500 */
[----:B0-----:R-:W-:Y:S01]  /*0020*/  VIADD R1, R1, 0xfffffc00 ;  /* 0xfffffc0001017836 */ /* 0x001fe20000000000 */
[----:B------:R-:W0:Y:S01]  /*0030*/  S2R R0, SR_TID.X ;  /* 0x0000000000007919 */ /* 0x000e220000002100 */
[----:B------:R-:W-:Y:S01]  /*0040*/  IMAD.MOV.U32 R5, RZ, RZ, RZ ;  /* 0x000000ffff057224 */ /* 0x000fe200078e00ff */
[----:B------:R-:W2:Y:S02]  /*0050*/  LDCU.64 UR12, c[0x0][0x358] ;  /* 0x00006b00ff0c77ac */ /* 0x000ea40008000a00 */
[----:B------:R3:W-:Y:S01]  /*0060*/  STL.128 [R1], RZ ;  /* 0x000000ff01007387 */ /* 0x0007e20000100c00 */
[----:B------:R-:W-:Y:S01]  /*0070*/  R2UR UR11, R1 ;  /* 0x00000000010b72ca */ /* 0x000fe200000e0000 */
[----:B------:R-:W4:Y:S02]  /*0080*/  S2UR UR7, SR_CgaCtaId ;  /* 0x00000000000779c3 */ /* 0x000f240000008800 */
[----:B------:R3:W-:Y:S04]  /*0090*/  STL.128 [R1+0x100], RZ ;  /* 0x000100ff01007387 */ /* 0x0007e80000100c00 */
[----:B------:R3:W-:Y:S02]  /*00a0*/  STL.128 [R1+0x200], RZ ;  /* 0x000200ff01007387 */ /* 0x0007e40000100c00 */
[----:B------:R-:W0:Y:S02]  /*00b0*/  LDC.64 R2, c[0x0][0x380] ;  /* 0x0000e000ff027b82 */ /* 0x000e240000000a00 */
[----:B------:R3:W-:Y:S04]  /*00c0*/  STL.128 [R1+0x300], RZ ;  /* 0x000300ff01007387 */ /* 0x0007e80000100c00 */
[----:B------:R3:W-:Y:S01]  /*00d0*/  STL.128 [R1+0x20], RZ ;  /* 0x000020ff01007387 */ /* 0x0007e20000100c00 */
[----:B-1----:R-:W-:-:S03]  /*00e0*/  UIMAD.WIDE.U32 UR4, UR6, -0x77777777, URZ ;  /* 0x88888889060478a5 */ /* 0x002fc6000f8e00ff */
[----:B------:R3:W-:Y:S01]  /*00f0*/  STL.128 [R1+0x120], RZ ;  /* 0x000120ff01007387 */ /* 0x0007e20000100c00 */
[----:B------:R-:W-:-:S03]  /*0100*/  USHF.R.U32.HI UR5, URZ, 0x3, UR5 ;  /* 0x00000003ff057899 */ /* 0x000fc60008011605 */
[----:B------:R3:W-:Y:S01]  /*0110*/  STL.128 [R1+0x220], RZ ;  /* 0x000220ff01007387 */ /* 0x0007e20000100c00 */
[----:B------:R-:W-:Y:S01]  /*0120*/  UMOV UR4, 0x400 ;  /* 0x0000040000047882 */ /* 0x000fe20000000000 */
[----:B------:R-:W-:Y:S02]  /*0130*/  UIMAD UR6, UR5, -0xf, UR6 ;  /* 0xfffffff1050678a4 */ /* 0x000fe4000f8e0206 */
[----:B------:R3:W-:Y:S01]  /*0140*/  STL.128 [R1+0x320], RZ ;  /* 0x000320ff01007387 */ /* 0x0007e20000100c00 */
[----:B------:R-:W-:Y:S02]  /*0150*/  UIMAD UR10, UR5, 0x5a00, URZ ;  /* 0x00005a00050a78a4 */ /* 0x000fe4000f8e02ff */
[----:B----4-:R-:W-:Y:S01]  /*0160*/  ULEA UR7, UR7, UR4, 0x18 ;  /* 0x0000000407077291 */ /* 0x010fe2000f8ec0ff */
[----:B------:R3:W-:Y:S01]  /*0170*/  STL.128 [R1+0x40], RZ ;  /* 0x000040ff01007387 */ /* 0x0007e20000100c00 */
[----:B------:R-:W-:Y:S02]  /*0180*/  USHF.L.U32 UR8, UR6, 0x3, URZ ;  /* 0x0000000306087899 */ /* 0x000fe400080006ff */
[----:B------:R-:W-:Y:S01]  /*0190*/  ULEA UR4, UR6, UR10, 0x8 ;  /* 0x0000000a06047291 */ /* 0x000fe2000f8e40ff */
[----:B------:R3:W-:Y:S01]  /*01a0*/  STL.128 [R1+0x140], RZ ;  /* 0x000140ff01007387 */ /* 0x0007e20000100c00 */
[----:B------:R-:W-:-:S02]  /*01b0*/  UIMAD UR5, UR5, 0x6, URZ ;  /* 0x00000006050578a4 */ /* 0x000fc4000f8e02ff */
[----:B------:R-:W-:Y:S01]  /*01c0*/  ULOP3.LUT UR9, UR8, 0x79, URZ, 0x3c, !UPT ;  /* 0x0000007908097892 */ /* 0x000fe2000f8e3cff */
[----:B------:R3:W-:Y:S01]  /*01d0*/  STL.128 [R1+0x240], RZ ;  /* 0x000240ff01007387 */ /* 0x0007e20000100c00 */
[----:B------:R-:W-:-:S03]  /*01e0*/  UIADD3 UR4, UPT, UPT, UR4, -0xf20, URZ ;  /* 0xfffff0e004047890 */ /* 0x000fc6000fffe0ff */
[----:B------:R3:W-:Y:S04]  /*01f0*/  STL.128 [R1+0x340], RZ ;  /* 0x000340ff01007387 */ /* 0x0007e80000100c00 */
        /* <DEDUP_REMOVED lines=51> */
[----:B0-2---:R3:W-:Y:S02]  /*0530*/  STL.128 [R1+0x3f0], RZ ;  /* 0x0003f0ff01007387 */ /* 0x0057e40000100c00 */
.L_x_17:
[----:B0-----:R-:W-:Y:S01]  /*0540*/  IMAD R6, R5, 0x18, R0 ;  /* 0x0000001805067824 */ /* 0x001fe200078e0200 */
[----:B------:R-:W-:Y:S04]  /*0550*/  BSSY.RECONVERGENT B0, `(.L_x_0) ;  /* 0x0000027000007945 */ /* 0x000fe80003800200 */
[C---:B------:R-:W-:Y:S02]  /*0560*/  ISETP.GT.U32.AND P0, PT, R6.reuse, 0x27ff, PT ;  /* 0x000027ff0600780c */ /* 0x040fe40003f04070 */
[----:B-1----:R-:W-:-:S11]  /*0570*/  LEA R4, R6, UR7, 0x2 ;  /* 0x0000000706047c11 */ /* 0x002fd6000f8e10ff */
[----:B------:R-:W-:Y:S05]  /*0580*/  @P0 BRA `(.L_x_1) ;  /* 0x00000000008c0947 */ /* 0x000fea0003800000 */
[----:B------:R-:W-:Y:S01]  /*0590*/  LOP3.LUT R7, R6, 0xffff, RZ, 0xc0, !PT ;  /* 0x0000ffff06077812 */ /* 0x000fe200078ec0ff */
[----:B------:R-:W-:Y:S01]  /*05a0*/  BSSY.RECONVERGENT B1, `(.L_x_2) ;  /* 0x0000020000017945 */ /* 0x000fe20003800200 */
[----:B------:R-:W-:-:S03]  /*05b0*/  IMAD.MOV.U32 R9, RZ, RZ, RZ ;  /* 0x000000ffff097224 */ /* 0x000fc600078e00ff */
[----:B------:R-:W-:-:S05]  /*05c0*/  IMAD R8, R7, 0xcccd, RZ ;  /* 0x0000cccd07087824 */ /* 0x000fca00078e02ff */
[----:B------:R-:W-:-:S04]  /*05d0*/  SHF.R.U32.HI R10, RZ, 0x1b, R8 ;  /* 0x0000001bff0a7819 */ /* 0x000fc80000011608 */
[----:B------:R-:W-:-:S05]  /*05e0*/  PRMT R7, R10, 0x9910, RZ ;  /* 0x000099100a077816 */ /* 0x000fca00000000ff */
[----:B------:R-:W-:-:S04]  /*05f0*/  IMAD R7, R7, 0xa00, RZ ;  /* 0x00000a0007077824 */ /* 0x000fc800078e02ff */
[----:B------:R-:W-:-:S05]  /*0600*/  IMAD.MOV R7, RZ, RZ, -R7 ;  /* 0x000000ffff077224 */ /* 0x000fca00078e0a07 */
[----:B------:R-:W-:-:S05]  /*0610*/  PRMT R7, R7, 0x7710, RZ ;  /* 0x0000771007077816 */ /* 0x000fca00000000ff */
[----:B------:R-:W-:-:S05]  /*0620*/  IMAD.IADD R7, R6, 0x1, R7 ;  /* 0x0000000106077824 */ /* 0x000fca00078e0207 */
[----:B------:R-:W-:-:S05]  /*0630*/  LOP3.LUT R7, R7, 0xffff, RZ, 0xc0, !PT ;  /* 0x0000ffff07077812 */ /* 0x000fca00078ec0ff */
[----:B------:R-:W-:-:S05]  /*0640*/  IMAD R7, R7, 0xccd, RZ ;  /* 0x00000ccd07077824 */ /* 0x000fca00078e02ff */
[----:B------:R-:W-:-:S04]  /*0650*/  SHF.R.U32.HI R12, RZ, 0x14, R7 ;  /* 0x00000014ff0c7819 */ /* 0x000fc80000011607 */
[C---:B------:R-:W-:Y:S01]  /*0660*/  LOP3.LUT P0, RZ, R12.reuse, UR5, RZ, 0xfc, !PT ;  /* 0x000000050cff7c12 */ /* 0x040fe2000f80fcff */
[----:B------:R-:W-:-:S05]  /*0670*/  VIADD R7, R12, UR5 ;  /* 0x000000050c077c36 */ /* 0x000fca0008000000 */
[----:B------:R-:W-:-:S13]  /*0680*/  ISETP.GT.U32.OR P0, PT, R7, 0x78, !P0 ;  /* 0x000000780700780c */ /* 0x000fda0004704470 */
[----:B------:R-:W-:Y:S05]  /*0690*/  @P0 BRA `(.L_x_3) ;  /* 0x0000000000400947 */ /* 0x000fea0003800000 */
[----:B------:R-:W-:-:S04]  /*06a0*/  SHF.R.U32.HI R7, RZ, 0x18, R8 ;  /* 0x00000018ff077819 */ /* 0x000fc80000011608 */
[----:B------:R-:W-:-:S05]  /*06b0*/  PRMT R7, R7, 0x9910, RZ ;  /* 0x0000991007077816 */ /* 0x000fca00000000ff */
[----:B------:R-:W-:-:S04]  /*06c0*/  IMAD R7, R7, 0x140, RZ ;  /* 0x0000014007077824 */ /* 0x000fc800078e02ff */
[----:B------:R-:W-:-:S05]  /*06d0*/  IMAD.MOV R7, RZ, RZ, -R7 ;  /* 0x000000ffff077224 */ /* 0x000fca00078e0a07 */
[----:B------:R-:W-:-:S05]  /*06e0*/  PRMT R7, R7, 0x7710, RZ ;  /* 0x0000771007077816 */ /* 0x000fca00000000ff */
[----:B------:R-:W-:-:S05]  /*06f0*/  IMAD.IADD R7, R6, 0x1, R7 ;  /* 0x0000000106077824 */ /* 0x000fca00078e0207 */
[----:B------:R-:W-:-:S04]  /*0700*/  LOP3.LUT R7, R7, 0xffff, RZ, 0xc0, !PT ;  /* 0x0000ffff07077812 */ /* 0x000fc800078ec0ff */
[----:B------:R-:W-:-:S04]  /*0710*/  SHF.R.U32.HI R8, RZ, 0x5, R7 ;  /* 0x00000005ff087819 */ /* 0x000fc80000011607 */
[----:B------:R-:W-:-:S04]  /*0720*/  LOP3.LUT P0, RZ, R8, UR8, RZ, 0xfc, !PT ;  /* 0x0000000808ff7c12 */ /* 0x000fc8000f80fcff */
[----:B------:R-:W-:-:S13]  /*0730*/  ISETP.GE.U32.OR P0, PT, R8, UR9, !P0 ;  /* 0x0000000908007c0c */ /* 0x000fda000c706470 */
[----:B------:R-:W-:Y:S05]  /*0740*/  @P0 BRA `(.L_x_3) ;  /* 0x0000000000140947 */ /* 0x000fea0003800000 */
[----:B------:R-:W-:-:S04]  /*0750*/  VIADD R7, R7, UR4 ;  /* 0x0000000407077c36 */ /* 0x000fc80008000000 */
[----:B------:R-:W-:-:S04]  /*0760*/  IMAD R7, R10, 0x70800, R7 ;  /* 0x000708000a077824 */ /* 0x000fc800078e0207 */
[----:B------:R-:W-:-:S04]  /*0770*/  IMAD R7, R12, 0xf00, R7 ;  /* 0x00000f000c077824 */ /* 0x000fc800078e0207 */
[----:B------:R-:W-:-:S06]  /*0780*/  IMAD.WIDE R8, R7, 0x4, R2 ;  /* 0x0000000407087825 */ /* 0x000fcc00078e0202 */
[----:B------:R0:W5:Y:S02]  /*0790*/  LDG.E.CONSTANT R9, desc[UR12][R8.64] ;  /* 0x0000000c08097981 */ /* 0x000164000c1e9900 */
.L_x_3:
[----:B------:R-:W-:Y:S05]  /*07a0*/  BSYNC.RECONVERGENT B1 ;  /* 0x0000000000017941 */ /* 0x000fea0003800200 */
.L_x_2:
[----:B-----5:R1:W-:Y:S02]  /*07b0*/  STS [R4], R9 ;  /* 0x0000000904007388 */ /* 0x0203e40000000800 */
.L_x_1:
[----:B------:R-:W-:Y:S05]  /*07c0*/  BSYNC.RECONVERGENT B0 ;  /* 0x0000000000007941 */ /* 0x000fea0003800200 */
.L_x_0:
[----:B0-----:R-:W-:Y:S01]  /*07d0*/  VIADD R8, R6, 0x18 ;  /* 0x0000001806087836 */ /* 0x001fe20000000000 */
[----:B------:R-:W-:Y:S04]  /*07e0*/  BSSY.RECONVERGENT B0, `(.L_x_4) ;  /* 0x0000026000007945 */ /* 0x000fe80003800200 */
[----:B------:R-:W-:-:S13]  /*07f0*/  ISETP.GT.U32.AND P0, PT, R8, 0x27ff, PT ;  /* 0x000027ff0800780c */ /* 0x000fda0003f04070 */
[----:B------:R-:W-:Y:S05]  /*0800*/  @P0 BRA `(.L_x_5) ;  /* 0x00000000008c0947 */ /* 0x000fea0003800000 */
[----:B------:R-:W-:Y:S01]  /*0810*/  LOP3.LUT R7, R8, 0xffff, RZ, 0xc0, !PT ;  /* 0x0000ffff08077812 */ /* 0x000fe200078ec0ff */
[----:B------:R-:W-:Y:S01]  /*0820*/  BSSY.RECONVERGENT B1, `(.L_x_6) ;  /* 0x0000020000017945 */ /* 0x000fe20003800200 */
[----:B-1----:R-:W-:-:S03]  /*0830*/  IMAD.MOV.U32 R9, RZ, RZ, RZ ;  /* 0x000000ffff097224 */ /* 0x002fc600078e00ff */
        /* <DEDUP_REMOVED lines=30> */
.L_x_7:
[----:B------:R-:W-:Y:S05]  /*0a20*/  BSYNC.RECONVERGENT B1 ;  /* 0x0000000000017941 */ /* 0x000fea0003800200 */
.L_x_6:
[----:B-----5:R2:W-:Y:S02]  /*0a30*/  STS [R4+0x60], R9 ;  /* 0x0000600904007388 */ /* 0x0205e40000000800 */
.L_x_5:
[----:B------:R-:W-:Y:S05]  /*0a40*/  BSYNC.RECONVERGENT B0 ;  /* 0x0000000000007941 */ /* 0x000fea0003800200 */
.L_x_4:
[----:B0-----:R-:W-:Y:S01]  /*0a50*/  VIADD R8, R6, 0x30 ;  /* 0x0000003006087836 */ /* 0x001fe20000000000 */
[----:B------:R-:W-:Y:S04]  /*0a60*/  BSSY.RECONVERGENT B0, `(.L_x_8) ;  /* 0x0000026000007945 */ /* 0x000fe80003800200 */
[----:B------:R-:W-:-:S13]  /*0a70*/  ISETP.GT.U32.AND P0, PT, R8, 0x27ff, PT ;  /* 0x000027ff0800780c */ /* 0x000fda0003f04070 */
[----:B------:R-:W-:Y:S05]  /*0a80*/  @P0 BRA `(.L_x_9) ;  /* 0x00000000008c0947 */ /* 0x000fea0003800000 */
[----:B------:R-:W-:Y:S01]  /*0a90*/  LOP3.LUT R7, R8, 0xffff, RZ, 0xc0, !PT ;  /* 0x0000ffff08077812 */ /* 0x000fe200078ec0ff */
[----:B------:R-:W-:Y:S01]  /*0aa0*/  BSSY.RECONVERGENT B1, `(.L_x_10) ;  /* 0x0000020000017945 */ /* 0x000fe20003800200 */
[----:B-12---:R-:W-:-:S03]  /*0ab0*/  IMAD.MOV.U32 R9, RZ, RZ, RZ ;  /* 0x000000ffff097224 */ /* 0x006fc600078e00ff */
        /* <DEDUP_REMOVED lines=30> */
.L_x_11:
[----:B------:R-:W-:Y:S05]  /*0ca0*/  BSYNC.RECONVERGENT B1 ;  /* 0x0000000000017941 */ /* 0x000fea0003800200 */
.L_x_10:
[----:B-----5:R4:W-:Y:S02]  /*0cb0*/  STS [R4+0xc0], R9 ;  /* 0x0000c00904007388 */ /* 0x0209e40000000800 */
.L_x_9:
[----:B------:R-:W-:Y:S05]  /*0cc0*/  BSYNC.RECONVERGENT B0 ;  /* 0x0000000000007941 */ /* 0x000fea0003800200 */
.L_x_8:
[----:B------:R-:W-:-:S13]  /*0cd0*/  ISETP.NE.AND P0, PT, R5, 0x1a8, PT ;  /* 0x000001a80500780c */ /* 0x000fda0003f05270 */
[----:B------:R-:W-:Y:S05]  /*0ce0*/  @!P0 BRA `(.L_x_12) ;  /* 0x0000000000a88947 */ /* 0x000fea0003800000 */
[----:B-12-4-:R-:W-:Y:S01]  /*0cf0*/  VIADD R9, R6, 0x48 ;  /* 0x0000004806097836 */ /* 0x016fe20000000000 */
[----:B------:R-:W-:Y:S04]  /*0d00*/  BSSY.RECONVERGENT B0, `(.L_x_13) ;  /* 0x0000026000007945 */ /* 0x000fe80003800200 */
[----:B------:R-:W-:-:S13]  /*0d10*/  ISETP.GT.U32.AND P0, PT, R9, 0x27ff, PT ;  /* 0x000027ff0900780c */ /* 0x000fda0003f04070 */
[----:B------:R-:W-:Y:S05]  /*0d20*/  @P0 BRA `(.L_x_14) ;  /* 0x00000000008c0947 */ /* 0x000fea0003800000 */
[----:B------:R-:W-:Y:S01]  /*0d30*/  LOP3.LUT R6, R9, 0xffff, RZ, 0xc0, !PT ;  /* 0x0000ffff09067812 */ /* 0x000fe200078ec0ff */
[----:B------:R-:W-:Y:S01]  /*0d40*/  BSSY.RECONVERGENT B1, `(.L_x_15) ;  /* 0x0000020000017945 */ /* 0x000fe20003800200 */
[----:B------:R-:W-:-:S03]  /*0d50*/  IMAD.MOV.U32 R7, RZ, RZ, RZ ;  /* 0x000000ffff077224 */ /* 0x000fc600078e00ff */
[----:B0-----:R-:W-:-:S05]  /*0d60*/  IMAD R8, R6, 0xcccd, RZ ;  /* 0x0000cccd06087824 */ /* 0x001fca00078e02ff */
        /* <DEDUP_REMOVED lines=29> */
.L_x_16:
[----:B------:R-:W-:Y:S05]  /*0f40*/  BSYNC.RECONVERGENT B1 ;  /* 0x0000000000017941 */ /* 0x000fea0003800200 */
.L_x_15:
[----:B-----5:R1:W-:Y:S02]  /*0f50*/  STS [R4+0x120], R7 ;  /* 0x0001200704007388 */ /* 0x0203e40000000800 */
.L_x_14:
[----:B------:R-:W-:Y:S05]  /*0f60*/  BSYNC.RECONVERGENT B0 ;  /* 0x0000000000007941 */ /* 0x000fea0003800200 */
.L_x_13:
[----:B------:R-:W-:Y:S01]  /*0f70*/  VIADD R5, R5, 0x4 ;  /* 0x0000000405057836 */ /* 0x000fe20000000000 */
[----:B------:R-:W-:Y:S06]  /*0f80*/  BRA `(.L_x_17) ;  /* 0xfffffff4006c7947 */ /* 0x000fec000383ffff */
.L_x_12:
[----:B------:R-:W5:Y:S01]  /*0f90*/  LDC.64 R2, c[0x0][0x388] ;  /* 0x0000e200ff027b82 */ /* 0x000f620000000a00 */
[----:B------:R-:W-:-:S04]  /*0fa0*/  IMAD.SHL.U32 R5, R0, 0x4, RZ ;  /* 0x0000000400057824 */ /* 0x000fc800078e00ff */
[----:B-----5:R-:W-:-:S05]  /*0fb0*/  IMAD.WIDE.U32 R2, R5, 0x4, R2 ;  /* 0x0000000405027825 */ /* 0x020fca00078e0002 */
[----:B012-4-:R-:W2:Y:S04]  /*0fc0*/  LDG.E.128.CONSTANT R8, desc[UR12][R2.64] ;  /* 0x0000000c02087981 */ /* 0x017ea8000c1e9d00 */
[----:B------:R-:W4:Y:S04]  /*0fd0*/  LDG.E.128.CONSTANT R12, desc[UR12][R2.64+0x180] ;  /* 0x0001800c020c7981 */ /* 0x000f28000c1e9d00 */
[----:B------:R0:W5:Y:S01]  /*0fe0*/  LDG.E.128.CONSTANT R16, desc[UR12][R2.64+0x300] ;  /* 0x0003000c02107981 */ /* 0x000162000c1e9d00 */
[----:B------:R-:W1:Y:S01]  /*0ff0*/  S2UR UR5, SR_CgaCtaId ;  /* 0x00000000000579c3 */ /* 0x000e620000008800 */
[----:B------:R-:W-:Y:S01]  /*1000*/  UMOV UR4, 0x400 ;  /* 0x0000040000047882 */ /* 0x000fe20000000000 */
[----:B------:R-:W-:Y:S01]  /*1010*/  IMAD.SHL.U32 R5, R0, 0x40, RZ ;  /* 0x0000004000057824 */ /* 0x000fe200078e00ff */
[----:B------:R-:W-:-:S04]  /*1020*/  UIADD3 UR4, UPT, UPT, UR4, 0xa000, URZ ;  /* 0x0000a00004047890 */ /* 0x000fc8000fffe0ff */
[----:B------:R-:W-:Y:S01]  /*1030*/  LOP3.LUT R5, R5, 0x80, RZ, 0xc0, !PT ;  /* 0x0000008005057812 */ /* 0x000fe200078ec0ff */
[----:B0-----:R-:W-:Y:S01]  /*1040*/  IMAD.SHL.U32 R3, R0, 0x8, RZ ;  /* 0x0000000800037824 */ /* 0x001fe200078e00ff */
[----:B------:R-:W-:-:S04]  /*1050*/  SHF.R.U32.HI R2, RZ, 0x2, R0 ;  /* 0x00000002ff027819 */ /* 0x000fc80000011600 */
[----:B------:R-:W-:Y:S01]  /*1060*/  LOP3.LUT R6, R3, 0x8, RZ, 0xc0, !PT ;  /* 0x0000000803067812 */ /* 0x000fe200078ec0ff */
[----:B------:R-:W-:Y:S01]  /*1070*/  IMAD R5, R2, 0x140, R5 ;  /* 0x0000014002057824 */ /* 0x000fe200078e0205 */
[----:B------:R-:W-:Y:S01]  /*1080*/  LOP3.LUT R2, R0, 0x1, RZ, 0xc0, !PT ;  /* 0x0000000100027812 */ /* 0x000fe200078ec0ff */
[----:B-1----:R-:W-:-:S06]  /*1090*/  ULEA UR4, UR5, UR4, 0x18 ;  /* 0x0000000405047291 */ /* 0x002fcc000f8ec0ff */
[----:B------:R-:W-:Y:S01]  /*10a0*/  LEA R4, R0, UR4, 0x4 ;  /* 0x0000000400047c11 */ /* 0x000fe2000f8e20ff */
[----:B------:R-:W-:Y:S01]  /*10b0*/  IMAD.IADD R0, R5, 0x1, R6 ;  /* 0x0000000105007824 */ /* 0x000fe200078e0206 */
[----:B------:R-:W-:Y:S01]  /*10c0*/  LEA R2, R2, UR4, 0x5 ;  /* 0x0000000402027c11 */ /* 0x000fe2000f8e28ff */
[----:B------:R-:W-:Y:S02]  /*10d0*/  UMOV UR4, URZ ;  /* 0x000000ff00047c82 */ /* 0x000fe40008000000 */
[----:B--2---:R0:W-:Y:S04]  /*10e0*/  STS.128 [R4], R8 ;  /* 0x0000000804007388 */ /* 0x0041e80000000c00 */
[----:B----4-:R0:W-:Y:S04]  /*10f0*/  STS.128 [R4+0x180], R12 ;  /* 0x0001800c04007388 */ /* 0x0101e80000000c00 */
[----:B-----5:R0:W-:Y:S01]  /*1100*/  STS.128 [R4+0x300], R16 ;  /* 0x0003001004007388 */ /* 0x0201e20000000c00 */
[----:B------:R-:W-:Y:S06]  /*1110*/  BAR.SYNC.DEFER_BLOCKING 0x0 ;  /* 0x0000000000007b1d */ /* 0x000fec0000010000 */
.L_x_20:
[----:B------:R-:W-:Y:S02]  /*1120*/  UIADD3 UR7, UPT, UPT, UR4, 0x1, URZ ;  /* 0x0000000104077890 */ /* 0x000fe4000fffe0ff */
[----:B------:R-:W-:Y:S01]  /*1130*/  IMAD.U32 R3, RZ, RZ, UR4 ;  /* 0x00000004ff037e24 */ /* 0x000fe2000f8e00ff */
[----:B------:R-:W-:Y:S01]  /*1140*/  UPLOP3.LUT UP0, UPT, UPT, UPT, UPT, 0x80, 0x8 ;  /* 0x000000000008789c */ /* 0x000fe20003f0f070 */
[----:B------:R-:W-:Y:S01]  /*1150*/  IMAD.U32 R5, RZ, RZ, UR4 ;  /* 0x00000004ff057e24 */ /* 0x000fe2000f8e00ff */
[----:B------:R-:W-:Y:S01]  /*1160*/  UISETP.NE.AND UP2, UPT, UR7, 0x3, UPT ;  /* 0x000000030700788c */ /* 0x000fe2000bf45270 */
[----:B------:R-:W-:Y:S01]  /*1170*/  IMAD R3, R3, 0x20, R0 ;  /* 0x0000002003037824 */ /* 0x000fe200078e0200 */
[----:B------:R-:W-:Y:S01]  /*1180*/  UMOV UR5, URZ ;  /* 0x000000ff00057c82 */ /* 0x000fe20008000000 */
[----:B0-----:R-:W-:Y:S01]  /*1190*/  IMAD R4, R5, 0x80, R2 ;  /* 0x0000008005047824 */ /* 0x001fe200078e0202 */
[----:B------:R-:W-:-:S07]  /*11a0*/  UMOV UR4, UR7 ;  /* 0x0000000700047c82 */ /* 0x000fce0008000000 */
.L_x_19:
[----:B0-----:R-:W0:Y:S01]  /*11b0*/  S2UR UR8, SR_CgaCtaId ;  /* 0x00000000000879c3 */ /* 0x001e220000008800 */
[----:B------:R-:W-:Y:S01]  /*11c0*/  IMAD.U32 R6, RZ, RZ, UR5 ;  /* 0x00000005ff067e24 */ /* 0x000fe2000f8e00ff */
[----:B------:R-:W-:Y:S01]  /*11d0*/  UMOV UR7, 0x400 ;  /* 0x0000040000077882 */ /* 0x000fe20000000000 */
[----:B------:R-:W-:Y:S02]  /*11e0*/  UIMAD UR5, UR5, 0x80, UR11 ;  /* 0x00000080050578a4 */ /* 0x000fe4000f8e020b */
[----:B------:R-:W-:Y:S01]  /*11f0*/  IMAD R5, R6, 0xa00, R3 ;  /* 0x00000a0006057824 */ /* 0x000fe200078e0203 */
[----:B------:R-:W-:Y:S02]  /*1200*/  UPLOP3.LUT UP1, UPT, UPT, UPT, UP0, 0x80, 0x8 ;  /* 0x000000000008789c */ /* 0x000fe40003f2f000 */
[----:B------:R-:W-:Y:S02]  /*1210*/  UIADD3 UR5, UPT, UPT, UR5, 0x200, URZ ;  /* 0x0000020005057890 */ /* 0x000fe4000fffe0ff */
[----:B0-----:R-:W-:-:S06]  /*1220*/  ULEA UR7, UR8, UR7, 0x18 ;  /* 0x0000000708077291 */ /* 0x001fcc000f8ec0ff */
[----:B------:R-:W-:Y:S01]  /*1230*/  LEA R5, R5, UR7, 0x2 ;  /* 0x0000000705057c11 */ /* 0x000fe2000f8e10ff */
[----:B------:R-:W-:-:S04]  /*1240*/  UMOV UR7, 0x5000 ;  /* 0x0000500000077882 */ /* 0x000fc80000000000 */
[----:B------:R-:W-:-:S07]  /*1250*/  VIADD R5, R5, 0x5bc4 ;  /* 0x00005bc405057836 */ /* 0x000fce0000000000 */
.L_x_18:
[----:B------:R-:W2:Y:S04]  /*1260*/  LDL.64 R28, [UR5+-0x200] ;  /* 0xfffe0005ff1c7983 */ /* 0x000ea80008100a00 */
[----:B------:R-:W4:Y:S04]  /*1270*/  LDL.64 R30, [UR5] ;  /* 0x00000005ff1e7983 */ /* 0x000f280008100a00 */
[----:B------:R-:W5:Y:S04]  /*1280*/  LDL.64 R10, [UR5+-0x1e0] ;  /* 0xfffe2005ff0a7983 */ /* 0x000f680008100a00 */
[----:B0-----:R-:W3:Y:S04]  /*1290*/  LDL.64 R26, [UR5+0x60] ;  /* 0x00006005ff1a7983 */ /* 0x001ee80008100a00 */
[----:B------:R-:W3:Y:S04]  /*12a0*/  LDL.64 R24, [UR5+0x20] ;  /* 0x00002005ff187983 */ /* 0x000ee80008100a00 */
[----:B------:R-:W3:Y:S04]  /*12b0*/  LDL.64 R6, [UR5+-0x1c0] ;  /* 0xfffe4005ff067983 */ /* 0x000ee80008100a00 */
[----:B------:R-:W3:Y:S04]  /*12c0*/  LDL.64 R16, [UR5+0x40] ;  /* 0x00004005ff107983 */ /* 0x000ee80008100a00 */
[----:B------:R-:W3:Y:S04]  /*12d0*/  LDL.64 R18, [UR5+-0x1a0] ;  /* 0xfffe6005ff127983 */ /* 0x000ee80008100a00 */
[----:B------:R-:W3:Y:S04]  /*12e0*/  LDL.64 R22, [UR5+-0x100] ;  /* 0xffff0005ff167983 */ /* 0x000ee80008100a00 */
[----:B------:R-:W3:Y:S04]  /*12f0*/  LDL.64 R20, [UR5+0x100] ;  /* 0x00010005ff147983 */ /* 0x000ee80008100a00 */
[----:B------:R-:W-:Y:S04]  /*1300*/  LDS R33, [R5+-0x5bc4] ;  /* 0xffa43c0005217984 */ /* 0x000fe80000000800 */
[----:B------:R-:W2:Y:S04]  /*1310*/  LDS.64 R12, [R4+UR7+-0x5000] ;  /* 0xffb00007040c7984 */ /* 0x000ea80008000a00 */
[----:B------:R-:W3:Y:S04]  /*1320*/  LDL.64 R8, [UR5+-0xe0] ;  /* 0xffff2005ff087983 */ /* 0x000ee80008100a00 */
[----:B------:R-:W4:Y:S04]  /*1330*/  LDS R35, [R5+-0xbc4] ;  /* 0xfff43c0005237984 */ /* 0x000f280000000800 */
[----:B------:R-:W5:Y:S04]  /*1340*/  LDS R37, [R5+-0x5b44] ;  /* 0xffa4bc0005257984 */ /* 0x000f680000000800 */
[----:B------:R-:W3:Y:S04]  /*1350*/  LDL.64 R14, [UR5+0x120] ;  /* 0x00012005ff0e7983 */ /* 0x000ee80008100a00 */
[----:B------:R-:W3:Y:S04]  /*1360*/  LDS R39, [R5+-0xa44] ;  /* 0xfff5bc0005277984 */ /* 0x000ee80000000800 */
[----:B------:R-:W-:Y:S04]  /*1370*/  LDS R41, [R5+-0xb44] ;  /* 0xfff4bc0005297984 */ /* 0x000fe80000000800 */
[----:B------:R-:W-:Y:S04]  /*1380*/  LDS R43, [R5+-0x5ac4] ;  /* 0xffa53c00052b7984 */ /* 0x000fe80000000800 */
[----:B------:R-:W-:Y:S04]  /*1390*/  LDS R45, [R5+-0xac4] ;  /* 0xfff53c00052d7984 */ /* 0x000fe80000000800 */
[----:B------:R-:W-:Y:S04]  /*13a0*/  LDS R40, [R5+-0x5a44] ;  /* 0xffa5bc0005287984 */ /* 0x000fe80000000800 */
[----:B------:R-:W0:Y:S04]  /*13b0*/  LDS R42, [R5+-0x5b40] ;  /* 0xffa4c000052a7984 */ /* 0x000e280000000800 */
[----:B------:R-:W-:Y:S01]  /*13c0*/  LDS R44, [R5+-0x5a40] ;  /* 0xffa5c000052c7984 */ /* 0x000fe20000000800 */
[----:B--2---:R-:W-:-:S03]  /*13d0*/  FFMA R28, R33, R12, R28 ;  /* 0x0000000c211c7223 */ /* 0x004fc6000000001c */
[----:B------:R-:W2:Y:S01]  /*13e0*/  LDL.64 R32, [UR5+-0xc0] ;  /* 0xffff4005ff207983 */ /* 0x000ea20008100a00 */
[----:B----4-:R-:W-:-:S03]  /*13f0*/  FFMA R30, R12, R35, R30 ;  /* 0x000000230c1e7223 */ /* 0x010fc6000000001e */
[----:B------:R-:W4:Y:S01]  /*1400*/  LDL.64 R34, [UR5+0x140] ;  /* 0x00014005ff227983 */ /* 0x000f220008100a00 */
[----:B-----5:R-:W-:-:S03]  /*1410*/  FFMA R10, R12, R37, R10 ;  /* 0x000000250c0a7223 */ /* 0x020fc6000000000a */
[----:B------:R-:W5:Y:S01]  /*1420*/  LDL.64 R36, [UR5+-0xa0] ;  /* 0xffff6005ff247983 */ /* 0x000f620008100a00 */
[----:B---3--:R-:W-:-:S03]  /*1430*/  FFMA R26, R12, R39, R26 ;  /* 0x000000270c1a7223 */ /* 0x008fc6000000001a */
[----:B------:R-:W3:Y:S01]  /*1440*/  LDL.64 R38, [UR5+0x160] ;  /* 0x00016005ff267983 */ /* 0x000ee20008100a00 */
[----:B0-----:R-:W-:Y:S01]  /*1450*/  FFMA R11, R42, R13, R11 ;  /* 0x0000000d2a0b7223 */ /* 0x001fe2000000000b */
[C---:B------:R-:W-:Y:S02]  /*1460*/  FFMA R24, R12.reuse, R41, R24 ;  /* 0x000000290c187223 */ /* 0x040fe40000000018 */
[----:B------:R-:W0:Y:S01]  /*1470*/  LDS R42, [R5+-0xac0] ;  /* 0xfff54000052a7984 */ /* 0x000e220000000800 */
[----:B------:R-:W-:-:S03]  /*1480*/  FFMA R6, R12, R43, R6 ;  /* 0x0000002b0c067223 */ /* 0x000fc60000000006 */
[----:B------:R-:W-:Y:S01]  /*1490*/  LDS R41, [R5+-0x5b84] ;  /* 0xffa47c0005297984 */ /* 0x000fe20000000800 */
[----:B------:R-:W-:-:S03]  /*14a0*/  FFMA R16, R12, R45, R16 ;  /* 0x0000002d0c107223 */ /* 0x000fc60000000010 */
[----:B------:R-:W-:Y:S01]  /*14b0*/  LDS R43, [R5+-0xb04] ;  /* 0xfff4fc00052b7984 */ /* 0x000fe20000000800 */
[----:B------:R-:W-:-:S03]  /*14c0*/  FFMA R40, R12, R40, R18 ;  /* 0x000000280c287223 */ /* 0x000fc60000000012 */
[----:B------:R-:W1:Y:S04]  /*14d0*/  LDS R12, [R5+-0x5bc0] ;  /* 0xffa44000050c7984 */ /* 0x000e680000000800 */
[----:B------:R-:W1:Y:S04]  /*14e0*/  LDS R18, [R5+-0xbc0] ;  /* 0xfff4400005127984 */ /* 0x000e680000000800 */
[----:B------:R-:W-:Y:S01]  /*14f0*/  LDS R45, [R5+-0x5a04] ;  /* 0xffa5fc00052d7984 */ /* 0x000fe20000000800 */
[----:B0-----:R-:W-:-:S03]  /*1500*/  FFMA R17, R42, R13, R17 ;  /* 0x0000000d2a117223 */ /* 0x001fc60000000011 */
[----:B------:R-:W0:Y:S01]  /*1510*/  LDS R42, [R5+-0xa40] ;  /* 0xfff5c000052a7984 */ /* 0x000e220000000800 */
[----:B-1----:R-:W-:-:S03]  /*1520*/  FFMA R29, R12, R13, R29 ;  /* 0x0000000d0c1d7223 */ /* 0x002fc6000000001d */
[----:B------:R-:W1:Y:S01]  /*1530*/  LDS R12, [R5+-0xb40] ;  /* 0xfff4c000050c7984 */ /* 0x000e620000000800 */
[----:B------:R-:W-:-:S03]  /*1540*/  FFMA R31, R18, R13, R31 ;  /* 0x0000000d121f7223 */ /* 0x000fc6000000001f */
[----:B------:R-:W1:Y:S01]  /*1550*/  LDS R18, [R5+-0x5ac0] ;  /* 0xffa5400005127984 */ /* 0x000e620000000800 */
[----:B0-----:R-:W-:-:S03]  /*1560*/  FFMA R27, R42, R13, R27 ;  /* 0x0000000d2a1b7223 */ /* 0x001fc6000000001b */
[----:B------:R-:W-:Y:S01]  /*1570*/  LDS R42, [R5+-0x5b80] ;  /* 0xffa48000052a7984 */ /* 0x000fe20000000800 */
[-C--:B-1----:R-:W-:Y:S01]  /*1580*/  FFMA R25, R12, R13.reuse, R25 ;  /* 0x0000000d0c197223 */ /* 0x082fe20000000019 */
[-C--:B------:R-:W-:Y:S02]  /*1590*/  FFMA R12, R44, R13.reuse, R19 ;  /* 0x0000000d2c0c7223 */ /* 0x080fe40000000013 */
[----:B------:R-:W-:Y:S01]  /*15a0*/  LDS R44, [R5+-0xb80] ;  /* 0xfff48000052c7984 */ /* 0x000fe20000000800 */
[----:B------:R-:W-:-:S03]  /*15b0*/  FFMA R7, R18, R13, R7 ;  /* 0x0000000d12077223 */ /* 0x000fc60000000007 */
[----:B------:R-:W0:Y:S04]  /*15c0*/  LDS.64 R18, [R4+UR7+-0x4fc0] ;  /* 0xffb0400704127984 */ /* 0x000e280008000a00 */
[----:B------:R-:W1:Y:S01]  /*15d0*/  LDS R13, [R5+-0xb84] ;  /* 0xfff47c00050d7984 */ /* 0x000e620000000800 */
[----:B0-----:R-:W-:-:S03]  /*15e0*/  FFMA R23, R42, R19, R23 ;  /* 0x000000132a177223 */ /* 0x001fc60000000017 */
[----:B------:R-:W0:Y:S01]  /*15f0*/  LDS R42, [R5+-0x5b00] ;  /* 0xffa50000052a7984 */ /* 0x000e220000000800 */
[----:B------:R-:W-:Y:S01]  /*1600*/  FFMA R22, R41, R18, R22 ;  /* 0x0000001229167223 */ /* 0x000fe20000000016 */
[----:B-1----:R-:W-:Y:S02]  /*1610*/  FFMA R20, R18, R13, R20 ;  /* 0x0000000d12147223 */ /* 0x002fe40000000014 */
[----:B------:R-:W1:Y:S01]  /*1620*/  LDS R13, [R5+-0x5b04] ;  /* 0xffa4fc00050d7984 */ /* 0x000e620000000800 */
[----:B0-----:R-:W-:-:S03]  /*1630*/  FFMA R41, R42, R19, R9 ;  /* 0x000000132a297223 */ /* 0x001fc60000000009 */
[----:B------:R-:W-:Y:S01]  /*1640*/  LDS R9, [R5+-0x5a84] ;  /* 0xffa57c0005097984 */ /* 0x000fe20000000800 */
[C---:B------:R-:W-:Y:S01]  /*1650*/  FFMA R14, R18.reuse, R43, R14 ;  /* 0x0000002b120e7223 */ /* 0x040fe2000000000e */
[----:B-1----:R-:W-:Y:S02]  /*1660*/  FFMA R13, R18, R13, R8 ;  /* 0x0000000d120d7223 */ /* 0x002fe40000000008 */
[----:B------:R-:W-:Y:S04]  /*1670*/  LDS R43, [R5+-0xa84] ;  /* 0xfff57c00052b7984 */ /* 0x000fe80000000800 */
[----:B------:R-:W0:Y:S04]  /*1680*/  LDS R8, [R5+-0xb00] ;  /* 0xfff5000005087984 */ /* 0x000e280000000800 */
[----:B------:R-:W1:Y:S01]  /*1690*/  LDS R42, [R5+-0x5a80] ;  /* 0xffa58000052a7984 */ /* 0x000e620000000800 */
[----:B0-----:R-:W-:-:S03]  /*16a0*/  FFMA R15, R8, R19, R15 ;  /* 0x00000013080f7223 */ /* 0x001fc6000000000f */
[----:B------:R-:W0:Y:S01]  /*16b0*/  LDS R8, [R5+-0xa80] ;  /* 0xfff5800005087984 */ /* 0x000e220000000800 */
[----:B--2---:R-:W-:-:S03]  /*16c0*/  FFMA R32, R18, R9, R32 ;  /* 0x0000000912207223 */ /* 0x004fc60000000020 */
[----:B------:R-:W3:Y:S01]  /*16d0*/  LDS R9, [R5+-0xa04] ;  /* 0xfff5fc0005097984 */ /* 0x000ee20000000800 */
[----:B-1----:R-:W-:Y:S01]  /*16e0*/  FFMA R33, R42, R19, R33 ;  /* 0x000000132a217223 */ /* 0x002fe20000000021 */
[C---:B----4-:R-:W-:Y:S02]  /*16f0*/  FFMA R34, R18.reuse, R43, R34 ;  /* 0x0000002b12227223 */ /* 0x050fe40000000022 */
[----:B------:R-:W1:Y:S01]  /*1700*/  LDS R42, [R5+-0xa00] ;  /* 0xfff60000052a7984 */ /* 0x000e620000000800 */
[----:B-----5:R-:W-:Y:S01]  /*1710*/  FFMA R36, R18, R45, R36 ;  /* 0x0000002d12247223 */ /* 0x020fe20000000024 */
[-C--:B------:R-:W-:Y:S01]  /*1720*/  FFMA R21, R44, R19.reuse, R21 ;  /* 0x000000132c157223 */ /* 0x080fe20000000015 */
[----:B0-----:R-:W-:Y:S01]  /*1730*/  FFMA R35, R8, R19, R35 ;  /* 0x0000001308237223 */ /* 0x001fe20000000023 */
[----:B------:R-:W-:Y:S04]  /*1740*/  LDS R43, [R5+-0x6c4] ;  /* 0xfff93c00052b7984 */ /* 0x000fe80000000800 */
[----:B------:R-:W-:Y:S04]  /*1750*/  LDS R45, [R5+-0x55c4] ;  /* 0xffaa3c00052d7984 */ /* 0x000fe80000000800 */
[----:B------:R-:W-:Y:S01]  /*1760*/  LDS R44, [R5+-0x600] ;  /* 0xfffa0000052c7984 */ /* 0x000fe20000000800 */
[----:B---3--:R-:W-:-:S03]  /*1770*/  FFMA R38, R18, R9, R38 ;  /* 0x0000000912267223 */ /* 0x008fc60000000026 */
[----:B------:R-:W0:Y:S01]  /*1780*/  LDS R18, [R5+-0x5a00] ;  /* 0xffa6000005127984 */ /* 0x000e220000000800 */
[----:B-1----:R-:W-:-:S03]  /*1790*/  FFMA R39, R42, R19, R39 ;  /* 0x000000132a277223 */ /* 0x002fc60000000027 */
[----:B------:R-:W1:Y:S04]  /*17a0*/  LDS.64 R8, [R4+UR7+-0x4e80] ;  /* 0xffb1800704087984 */ /* 0x000e680008000a00 */
[----:B------:R-:W-:Y:S01]  /*17b0*/  LDS R42, [R5+-0x55c0] ;  /* 0xffaa4000052a7984 */ /* 0x000fe20000000800 */
[----:B0-----:R-:W-:-:S03]  /*17c0*/  FFMA R37, R18, R19, R37 ;  /* 0x0000001312257223 */ /* 0x001fc60000000025 */
[----:B------:R-:W0:Y:S01]  /*17d0*/  LDS R19, [R5+-0x56c4] ;  /* 0xffa93c0005137984 */ /* 0x000e220000000800 */
[----:B-1----:R-:W-:-:S03]  /*17e0*/  FFMA R30, R8, R43, R30 ;  /* 0x0000002b081e7223 */ /* 0x002fc6000000001e */
[----:B------:R-:W1:Y:S01]  /*17f0*/  LDS R43, [R5+-0x644] ;  /* 0xfff9bc00052b7984 */ /* 0x000e620000000800 */
[----:B0-----:R-:W-:-:S03]  /*1800*/  FFMA R28, R19, R8, R28 ;  /* 0x00000008131c7223 */ /* 0x001fc6000000001c */
[----:B------:R-:W0:Y:S01]  /*1810*/  LDS R19, [R5+-0x5644] ;  /* 0xffa9bc0005137984 */ /* 0x000e220000000800 */
[----:B-1----:R-:W-:-:S03]  /*1820*/  FFMA R24, R8, R43, R24 ;  /* 0x0000002b08187223 */ /* 0x002fc60000000018 */
[----:B------:R-:W1:Y:S01]  /*1830*/  LDS R43, [R5+-0x5544] ;  /* 0xffaabc00052b7984 */ /* 0x000e620000000800 */
[----:B0-----:R-:W-:-:S03]  /*1840*/  FFMA R10, R8, R19, R10 ;  /* 0x00000013080a7223 */ /* 0x001fc6000000000a */
[----:B------:R-:W0:Y:S01]  /*1850*/  LDS R19, [R5+-0x5c4] ;  /* 0xfffa3c0005137984 */ /* 0x000e220000000800 */
[C---:B------:R-:W-:Y:S01]  /*1860*/  FFMA R6, R8.reuse, R45, R6 ;  /* 0x0000002d08067223 */ /* 0x040fe20000000006 */
[C---:B-1----:R-:W-:Y:S02]  /*1870*/  FFMA R40, R8.reuse, R43, R40 ;  /* 0x0000002b08287223 */ /* 0x042fe40000000028 */
[----:B------:R-:W1:Y:S04]  /*1880*/  LDS R45, [R5+-0x544] ;  /* 0xfffabc00052d7984 */ /* 0x000e680000000800 */
[----:B------:R-:W-:Y:S01]  /*1890*/  LDS R43, [R5+-0x5684] ;  /* 0xffa97c00052b7984 */ /* 0x000fe20000000800 */
[----:B0-----:R-:W-:-:S03]  /*18a0*/  FFMA R16, R8, R19, R16 ;  /* 0x0000001308107223 */ /* 0x001fc60000000010 */
[----:B------:R-:W0:Y:S01]  /*18b0*/  LDS.64 R18, [R4+UR7+-0x4e40] ;  /* 0xffb1c00704127984 */ /* 0x000e220008000a00 */
[----:B-1----:R-:W-:-:S03]  /*18c0*/  FFMA R26, R8, R45, R26 ;  /* 0x0000002d081a7223 */ /* 0x002fc6000000001a */
[----:B------:R-:W1:Y:S04]  /*18d0*/  LDS R45, [R5+-0x684] ;  /* 0xfff97c00052d7984 */ /* 0x000e680000000800 */
        /* <DEDUP_REMOVED lines=12> */
[----:B-1----:R-:W-:Y:S02]  /*19a0*/  FFMA R38, R18, R45, R38 ;  /* 0x0000002d12267223 */ /* 0x002fe40000000026 */
[----:B------:R-:W1:Y:S01]  /*19b0*/  LDS R8, [R5+-0x56c0] ;  /* 0xffa9400005087984 */ /* 0x000e620000000800 */
[----:B------:R-:W-:Y:S01]  /*19c0*/  FFMA R7, R42, R9, R7 ;  /* 0x000000092a077223 */ /* 0x000fe20000000007 */
[----:B------:R-:W-:Y:S02]  /*19d0*/  FFMA R15, R44, R19, R15 ;  /* 0x000000132c0f7223 */ /* 0x000fe4000000000f */
[----:B------:R-:W-:Y:S04]  /*19e0*/  LDS R44, [R5+-0x500] ;  /* 0xfffb0000052c7984 */ /* 0x000fe80000000800 */
[----:B------:R-:W-:Y:S01]  /*19f0*/  LDS R45, [R5+-0x5144] ;  /* 0xffaebc00052d7984 */ /* 0x000fe20000000800 */
[----:B0-----:R-:W-:-:S03]  /*1a00*/  FFMA R36, R18, R43, R36 ;  /* 0x0000002b12247223 */ /* 0x001fc60000000024 */
[----:B------:R-:W0:Y:S01]  /*1a10*/  LDS R18, [R5+-0x6c0] ;  /* 0xfff9400005127984 */ /* 0x000e220000000800 */
        /* <DEDUP_REMOVED lines=9> */
[-C--:B------:R-:W-:Y:S01]  /*1ab0*/  FFMA R42, R43, R9.reuse, R12 ;  /* 0x000000092b2a7223 */ /* 0x080fe2000000000c */
[----:B-1----:R-:W-:Y:S02]  /*1ac0*/  FFMA R17, R8, R9, R17 ;  /* 0x0000000908117223 */ /* 0x002fe40000000011 */
[----:B------:R-:W1:Y:S04]  /*1ad0*/  LDS R8, [R5+-0x5680] ;  /* 0xffa9800005087984 */ /* 0x000e680000000800 */
[----:B------:R-:W2:Y:S01]  /*1ae0*/  LDS R12, [R5+-0x680] ;  /* 0xfff98000050c7984 */ /* 0x000ea20000000800 */
[----:B------:R-:W-:-:S03]  /*1af0*/  FFMA R39, R44, R19, R39 ;  /* 0x000000132c277223 */ /* 0x000fc60000000027 */
[----:B------:R-:W-:Y:S04]  /*1b00*/  LDS R43, [R5+-0x5184] ;  /* 0xffae7c00052b7984 */ /* 0x000fe80000000800 */
[----:B------:R-:W-:Y:S01]  /*1b10*/  LDS R44, [R5+-0x1c0] ;  /* 0xfffe4000052c7984 */ /* 0x000fe20000000800 */
[----:B0-----:R-:W-:-:S03]  /*1b20*/  FFMA R27, R18, R9, R27 ;  /* 0x00000009121b7223 */ /* 0x001fc6000000001b */
[----:B------:R-:W0:Y:S01]  /*1b30*/  LDS R18, [R5+-0x5600] ;  /* 0xffaa000005127984 */ /* 0x000e220000000800 */
[----:B-1----:R-:W-:-:S03]  /*1b40*/  FFMA R23, R8, R19, R23 ;  /* 0x0000001308177223 */ /* 0x002fc60000000017 */
[----:B------:R-:W1:Y:S01]  /*1b50*/  LDS R8, [R5+-0x5580] ;  /* 0xffaa800005087984 */ /* 0x000e620000000800 */
[----:B--2---:R-:W-:-:S03]  /*1b60*/  FFMA R21, R12, R19, R21 ;  /* 0x000000130c157223 */ /* 0x004fc60000000015 */
[----:B------:R-:W2:Y:S01]  /*1b70*/  LDS R12, [R5+-0x580] ;  /* 0xfffa8000050c7984 */ /* 0x000ea20000000800 */
[----:B0-----:R-:W-:-:S03]  /*1b80*/  FFMA R41, R18, R19, R41 ;  /* 0x0000001312297223 */ /* 0x001fc60000000029 */
[----:B------:R-:W0:Y:S01]  /*1b90*/  LDS R18, [R5+-0x5500] ;  /* 0xffab000005127984 */ /* 0x000e220000000800 */
[----:B-1----:R-:W-:-:S03]  /*1ba0*/  FFMA R33, R8, R19, R33 ;  /* 0x0000001308217223 */ /* 0x002fc60000000021 */
[----:B------:R-:W-:Y:S01]  /*1bb0*/  LDS.64 R8, [R4+UR7+-0x4d00] ;  /* 0xffb3000704087984 */ /* 0x000fe20008000a00 */
[----:B--2---:R-:W-:-:S03]  /*1bc0*/  FFMA R35, R12, R19, R35 ;  /* 0x000000130c237223 */ /* 0x004fc60000000023 */
[----:B------:R-:W1:Y:S01]  /*1bd0*/  LDS R12, [R5+-0x51c0] ;  /* 0xffae4000050c7984 */ /* 0x000e620000000800 */
[----:B0-----:R-:W-:-:S03]  /*1be0*/  FFMA R37, R18, R19, R37 ;  /* 0x0000001312257223 */ /* 0x001fc60000000025 */
[----:B------:R-:W0:Y:S01]  /*1bf0*/  LDS R19, [R5+-0x51c4] ;  /* 0xffae3c0005137984 */ /* 0x000e220000000800 */
[----:B-1----:R-:W-:-:S03]  /*1c00*/  FFMA R29, R12, R9, R29 ;  /* 0x000000090c1d7223 */ /* 0x002fc6000000001d */
[----:B------:R-:W-:Y:S01]  /*1c10*/  LDS R12, [R5+-0x5180] ;  /* 0xffae8000050c7984 */ /* 0x000fe20000000800 */
[----:B0-----:R-:W-:-:S03]  /*1c20*/  FFMA R28, R19, R8, R28 ;  /* 0x00000008131c7223 */ /* 0x001fc6000000001c */
[----:B------:R-:W0:Y:S01]  /*1c30*/  LDS.64 R18, [R4+UR7+-0x4cc0] ;  /* 0xffb3400704127984 */ /* 0x000e220008000a00 */
[----:B------:R-:W-:-:S03]  /*1c40*/  FFMA R31, R44, R9, R31 ;  /* 0x000000092c1f7223 */ /* 0x000fc6000000001f */
[----:B------:R-:W-:Y:S04]  /*1c50*/  STL.64 [UR5+-0x200], R28 ;  /* 0xfffe001cff007987 */ /* 0x000fe80008100a05 */
[----:B------:R-:W1:Y:S04]  /*1c60*/  LDS R44, [R5+-0x180] ;  /* 0xfffe8000052c7984 */ /* 0x000e680000000800 */
[----:B------:R-:W2:Y:S04]  /*1c70*/  LDS R29, [R5+-0x5140] ;  /* 0xffaec000051d7984 */ /* 0x000ea80000000800 */
[----:B------:R-:W-:Y:S01]  /*1c80*/  LDS R28, [R5+-0x5100] ;  /* 0xffaf0000051c7984 */ /* 0x000fe20000000800 */
[----:B0-----:R-:W-:-:S03]  /*1c90*/  FFMA R22, R43, R18, R22 ;  /* 0x000000122b167223 */ /* 0x001fc60000000016 */
[----:B------:R-:W0:Y:S01]  /*1ca0*/  LDS R43, [R5+-0x1c4] ;  /* 0xfffe3c00052b7984 */ /* 0x000e220000000800 */
[----:B------:R-:W-:-:S03]  /*1cb0*/  FFMA R23, R12, R19, R23 ;  /* 0x000000130c177223 */ /* 0x000fc60000000017 */
[----:B------:R-:W3:Y:S01]  /*1cc0*/  LDS R12, [R5+-0x5104] ;  /* 0xffaefc00050c7984 */ /* 0x000ee20000000800 */
[----:B-1----:R-:W-:-:S03]  /*1cd0*/  FFMA R21, R44, R19, R21 ;  /* 0x000000132c157223 */ /* 0x002fc60000000015 */
[----:B------:R-:W-:Y:S01]  /*1ce0*/  STL.64 [UR5+-0x100], R22 ;  /* 0xffff0016ff007987 */ /* 0x000fe20008100a05 */
[----:B--2---:R-:W-:-:S03]  /*1cf0*/  FFMA R11, R29, R9, R11 ;  /* 0x000000091d0b7223 */ /* 0x004fc6000000000b */
[----:B------:R-:W1:Y:S04]  /*1d00*/  LDS R44, [R5+-0x140] ;  /* 0xfffec000052c7984 */ /* 0x000e680000000800 */
[----:B------:R-:W2:Y:S04]  /*1d10*/  LDS R29, [R5+-0x50c4] ;  /* 0xffaf3c00051d7984 */ /* 0x000ea80000000800 */
[----:B------:R-:W4:Y:S04]  /*1d20*/  LDS R22, [R5+-0x50c0] ;  /* 0xffaf400005167984 */ /* 0x000f280000000800 */
[----:B------:R-:W5:Y:S01]  /*1d30*/  LDS R23, [R5+-0x5084] ;  /* 0xffaf7c0005177984 */ /* 0x000f620000000800 */
[----:B0-----:R-:W-:-:S03]  /*1d40*/  FFMA R30, R8, R43, R30 ;  /* 0x0000002b081e7223 */ /* 0x001fc6000000001e */
[----:B------:R-:W0:Y:S01]  /*1d50*/  LDS R43, [R5+-0x184] ;  /* 0xfffe7c00052b7984 */ /* 0x000e220000000800 */
[----:B---3--:R-:W-:Y:S01]  /*1d60*/  FFMA R12, R18, R12, R13 ;  /* 0x0000000c120c7223 */ /* 0x008fe2000000000d */
[----:B------:R-:W-:Y:S02]  /*1d70*/  FFMA R13, R28, R19, R41 ;  /* 0x000000131c0d7223 */ /* 0x000fe40000000029 */
[----:B------:R-:W3:Y:S01]  /*1d80*/  LDS R41, [R5+-0x104] ;  /* 0xfffefc0005297984 */ /* 0x000ee20000000800 */
[----:B------:R-:W-:-:S03]  /*1d90*/  FFMA R10, R8, R45, R10 ;  /* 0x0000002d080a7223 */ /* 0x000fc6000000000a */
[----:B------:R-:W-:Y:S01]  /*1da0*/  STL.64 [UR5], R30 ;  /* 0x0000001eff007987 */ /* 0x000fe20008100a05 */
[----:B-1----:R-:W-:-:S03]  /*1db0*/  FFMA R25, R44, R9, R25 ;  /* 0x000000092c197223 */ /* 0x002fc60000000019 */
[----:B------:R-:W-:Y:S01]  /*1dc0*/  STL.64 [UR5+-0x1e0], R10 ;  /* 0xfffe200aff007987 */ /* 0x000fe20008100a05 */
[----:B--2---:R-:W-:-:S03]  /*1dd0*/  FFMA R6, R8, R29, R6 ;  /* 0x0000001d08067223 */ /* 0x004fc60000000006 */
[----:B------:R-:W-:Y:S01]  /*1de0*/  STL.64 [UR5+-0xe0], R12 ;  /* 0xffff200cff007987 */ /* 0x000fe20008100a05 */
[----:B----4-:R-:W-:-:S03]  /*1df0*/  FFMA R7, R22, R9, R7 ;  /* 0x0000000916077223 */ /* 0x010fc60000000007 */
[----:B------:R-:W1:Y:S01]  /*1e00*/  LDS R28, [R5+-0x100] ;  /* 0xffff0000051c7984 */ /* 0x000e620000000800 */
[----:B-----5:R-:W-:-:S03]  /*1e10*/  FFMA R32, R18, R23, R32 ;  /* 0x0000001712207223 */ /* 0x020fc60000000020 */
[----:B------:R-:W2:Y:S04]  /*1e20*/  LDS R44, [R5+-0x5080] ;  /* 0xffaf8000052c7984 */ /* 0x000ea80000000800 */
[----:B------:R-:W-:Y:S04]  /*1e30*/  LDS R31, [R5+-0xc4] ;  /* 0xffff3c00051f7984 */ /* 0x000fe80000000800 */
[----:B------:R-:W-:Y:S04]  /*1e40*/  LDS R30, [R5+-0xc0] ;  /* 0xffff4000051e7984 */ /* 0x000fe80000000800 */
[----:B------:R-:W-:Y:S01]  /*1e50*/  LDS R29, [R5+-0x84] ;  /* 0xffff7c00051d7984 */ /* 0x000fe20000000800 */
[----:B0-----:R-:W-:-:S03]  /*1e60*/  FFMA R20, R18, R43, R20 ;  /* 0x0000002b12147223 */ /* 0x001fc60000000014 */
[----:B------:R-:W-:Y:S04]  /*1e70*/  LDS R22, [R5+-0x80] ;  /* 0xffff800005167984 */ /* 0x000fe80000000800 */
[----:B------:R-:W-:Y:S01]  /*1e80*/  STL.64 [UR5+0x100], R20 ;  /* 0x00010014ff007987 */ /* 0x000fe20008100a05 */
[----:B---3--:R-:W-:-:S03]  /*1e90*/  FFMA R14, R18, R41, R14 ;  /* 0x00000029120e7223 */ /* 0x008fc6000000000e */
[----:B------:R-:W0:Y:S04]  /*1ea0*/  LDS R43, [R5+-0x144] ;  /* 0xfffebc00052b7984 */ /* 0x000e280000000800 */
[----:B------:R-:W3:Y:S04]  /*1eb0*/  LDS R23, [R5+-0x5044] ;  /* 0xffafbc0005177984 */ /* 0x000ee80000000800 */
[----:B------:R-:W4:Y:S04]  /*1ec0*/  LDS R11, [R5+-0x44] ;  /* 0xffffbc00050b7984 */ /* 0x000f280000000800 */
[----:B------:R-:W5:Y:S04]  /*1ed0*/  LDS R13, [R5+-0x5004] ;  /* 0xffaffc00050d7984 */ /* 0x000f680000000800 */
[----:B------:R-:W5:Y:S04]  /*1ee0*/  LDS R21, [R5+-0x4] ;  /* 0xfffffc0005157984 */ /* 0x000f680000000800 */
[----:B------:R-:W5:Y:S04]  /*1ef0*/  LDS R41, [R5+-0x5040] ;  /* 0xffafc00005297984 */ /* 0x000f680000000800 */
[----:B------:R-:W5:Y:S04]  /*1f00*/  LDS R10, [R5+-0x5000] ;  /* 0xffb00000050a7984 */ /* 0x000f680000000800 */
[----:B------:R-:W5:Y:S04]  /*1f10*/  LDS R12, [R5+-0x40] ;  /* 0xffffc000050c7984 */ /* 0x000f680000000800 */
[----:B------:R4:W5:Y:S01]  /*1f20*/  LDS R20, [R5] ;  /* 0x0000000005147984 */ /* 0x0009620000000800 */
[----:B------:R-:W-:-:S04]  /*1f30*/  UIADD3 UR7, UPT, UPT, UR7, 0x8, URZ ;  /* 0x0000000807077890 */ /* 0x000fc8000fffe0ff */
[----:B------:R-:W-:Y:S01]  /*1f40*/  UISETP.NE.AND UP0, UPT, UR7, 0x5020, UPT ;  /* 0x000050200700788c */ /* 0x000fe2000bf05270 */
[-C--:B-1----:R-:W-:Y:S01]  /*1f50*/  FFMA R15, R28, R19.reuse, R15 ;  /* 0x000000131c0f7223 */ /* 0x082fe2000000000f */
[----:B--2---:R-:W-:Y:S01]  /*1f60*/  FFMA R33, R44, R19, R33 ;  /* 0x000000132c217223 */ /* 0x004fe20000000021 */
[C---:B0-----:R-:W-:Y:S01]  /*1f70*/  FFMA R24, R8.reuse, R43, R24 ;  /* 0x0000002b08187223 */ /* 0x041fe20000000018 */
[----:B------:R-:W-:Y:S01]  /*1f80*/  FFMA R16, R8, R31, R16 ;  /* 0x0000001f08107223 */ /* 0x000fe20000000010 */
[----:B------:R-:W-:Y:S01]  /*1f90*/  FFMA R17, R30, R9, R17 ;  /* 0x000000091e117223 */ /* 0x000fe20000000011 */
[----:B------:R-:W-:Y:S01]  /*1fa0*/  FFMA R34, R18, R29, R34 ;  /* 0x0000001d12227223 */ /* 0x000fe20000000022 */
[----:B------:R-:W-:Y:S01]  /*1fb0*/  FFMA R35, R22, R19, R35 ;  /* 0x0000001316237223 */ /* 0x000fe20000000023 */
[C---:B---3--:R-:W-:Y:S01]  /*1fc0*/  FFMA R40, R8.reuse, R23, R40 ;  /* 0x0000001708287223 */ /* 0x048fe20000000028 */
[----:B----4-:R-:W-:Y:S01]  /*1fd0*/  FFMA R26, R8, R11, R26 ;  /* 0x0000000b081a7223 */ /* 0x010fe2000000001a */
[----:B------:R-:W-:-:S02]  /*1fe0*/  VIADD R5, R5, 0x8 ;  /* 0x0000000805057836 */ /* 0x000fc40000000000 */
[C---:B-----5:R-:W-:Y:S01]  /*1ff0*/  FFMA R36, R18.reuse, R13, R36 ;  /* 0x0000000d12247223 */ /* 0x060fe20000000024 */
[----:B------:R-:W-:Y:S01]  /*2000*/  FFMA R38, R18, R21, R38 ;  /* 0x0000001512267223 */ /* 0x000fe20000000026 */
[----:B------:R-:W-:Y:S01]  /*2010*/  FFMA R41, R41, R9, R42 ;  /* 0x0000000929297223 */ /* 0x000fe2000000002a */
[----:B------:R-:W-:Y:S01]  /*2020*/  FFMA R37, R10, R19, R37 ;  /* 0x000000130a257223 */ /* 0x000fe20000000025 */
[----:B------:R-:W-:Y:S01]  /*2030*/  FFMA R27, R12, R9, R27 ;  /* 0x000000090c1b7223 */ /* 0x000fe2000000001b */
[----:B------:R-:W-:Y:S01]  /*2040*/  FFMA R39, R20, R19, R39 ;  /* 0x0000001314277223 */ /* 0x000fe20000000027 */
[----:B------:R0:W-:Y:S04]  /*2050*/  STL.64 [UR5+0x20], R24 ;  /* 0x00002018ff007987 */ /* 0x0001e80008100a05 */
[----:B------:R0:W-:Y:S04]  /*2060*/  STL.64 [UR5+0x120], R14 ;  /* 0x0001200eff007987 */ /* 0x0001e80008100a05 */
[----:B------:R0:W-:Y:S04]  /*2070*/  STL.64 [UR5+-0x1c0], R6 ;  /* 0xfffe4006ff007987 */ /* 0x0001e80008100a05 */
[----:B------:R0:W-:Y:S04]  /*2080*/  STL.64 [UR5+-0xc0], R32 ;  /* 0xffff4020ff007987 */ /* 0x0001e80008100a05 */
[----:B------:R0:W-:Y:S04]  /*2090*/  STL.64 [UR5+0x40], R16 ;  /* 0x00004010ff007987 */ /* 0x0001e80008100a05 */
[----:B------:R0:W-:Y:S04]  /*20a0*/  STL.64 [UR5+0x140], R34 ;  /* 0x00014022ff007987 */ /* 0x0001e80008100a05 */
[----:B------:R0:W-:Y:S04]  /*20b0*/  STL.64 [UR5+-0x1a0], R40 ;  /* 0xfffe6028ff007987 */ /* 0x0001e80008100a05 */
[----:B------:R0:W-:Y:S04]  /*20c0*/  STL.64 [UR5+-0xa0], R36 ;  /* 0xffff6024ff007987 */ /* 0x0001e80008100a05 */
[----:B------:R0:W-:Y:S04]  /*20d0*/  STL.64 [UR5+0x60], R26 ;  /* 0x0000601aff007987 */ /* 0x0001e80008100a05 */
[----:B------:R0:W-:Y:S01]  /*20e0*/  STL.64 [UR5+0x160], R38 ;  /* 0x00016026ff007987 */ /* 0x0001e20008100a05 */
[----:B------:R-:W-:Y:S01]  /*20f0*/  UIADD3 UR5, UPT, UPT, UR5, 0x8, URZ ;  /* 0x0000000805057890 */ /* 0x000fe2000fffe0ff */
[----:B------:R-:W-:Y:S11]  /*2100*/  BRA.U UP0, `(.L_x_18) ;  /* 0xfffffff100547547 */ /* 0x000ff6000b83ffff */
[----:B------:R-:W-:Y:S01]  /*2110*/  UPLOP3.LUT UP0, UPT, UPT, UPT, UPT, 0x40, 0x4 ;  /* 0x000000000004789c */ /* 0x000fe20003f0e870 */
[----:B------:R-:W-:Y:S01]  /*2120*/  UMOV UR5, 0x1 ;  /* 0x0000000100057882 */ /* 0x000fe20000000000 */
[----:B------:R-:W-:Y:S09]  /*2130*/  BRA.U UP1, `(.L_x_19) ;  /* 0xfffffff1011c7547 */ /* 0x000ff2000b83ffff */
[----:B------:R-:W-:Y:S05]  /*2140*/  BRA.U UP2, `(.L_x_20) ;  /* 0xffffffed02f47547 */ /* 0x000fea000b83ffff */
[----:B------:R-:W1:Y:S01]  /*2150*/  S2R R11, SR_TID.X ;  /* 0x00000000000b7919 */ /* 0x000e620000002100 */
[----:B------:R-:W2:Y:S01]  /*2160*/  LDCU.64 UR4, c[0x0][0x398] ;  /* 0x00007300ff0477ac */ /* 0x000ea20008000a00 */
[----:B-1----:R-:W-:-:S05]  /*2170*/  IMAD.SHL.U32 R0, R11, 0x20, RZ ;  /* 0x000000200b007824 */ /* 0x002fca00078e00ff */
[----:B------:R-:W-:-:S04]  /*2180*/  LOP3.LUT R0, R0, 0x20, RZ, 0xc0, !PT ;  /* 0x0000002000007812 */ /* 0x000fc800078ec0ff */
[----:B--2---:R-:W-:-:S05]  /*2190*/  IADD3 R8, P0, PT, R0, UR4, RZ ;  /* 0x0000000400087c10 */ /* 0x004fca000ff1e0ff */
[----:B------:R-:W-:-:S05]  /*21a0*/  IMAD.X R9, RZ, RZ, UR5, P0 ;  /* 0x00000005ff097e24 */ /* 0x000fca00080e06ff */
[----:B0-----:R0:W5:Y:S04]  /*21b0*/  LDG.E.CONSTANT R40, desc[UR12][R8.64] ;  /* 0x0000000c08287981 */ /* 0x001168000c1e9900 */
[----:B------:R0:W5:Y:S04]  /*21c0*/  LDG.E.CONSTANT R39, desc[UR12][R8.64+0x40] ;  /* 0x0000400c08277981 */ /* 0x000168000c1e9900 */
        /* <DEDUP_REMOVED lines=13> */
[----:B------:R0:W5:Y:S01]  /*22a0*/  LDG.E.CONSTANT R4, desc[UR12][R8.64+0x5c] ;  /* 0x00005c0c08047981 */ /* 0x000162000c1e9900 */
[----:B------:R-:W-:Y:S01]  /*22b0*/  SHF.R.U32.HI R10, RZ, 0x2, R11 ;  /* 0x00000002ff0a7819 */ /* 0x000fe2000001160b */
[C---:B------:R-:W-:Y:S01]  /*22c0*/  IMAD.SHL.U32 R12, R11.reuse, 0x40, RZ ;  /* 0x000000400b0c7824 */ /* 0x040fe200078e00ff */
[----:B------:R-:W-:Y:S01]  /*22d0*/  UPLOP3.LUT UP0, UPT, UPT, UPT, UPT, 0x80, 0x8 ;  /* 0x000000000008789c */ /* 0x000fe20003f0f070 */
[----:B------:R-:W-:Y:S01]  /*22e0*/  IMAD.MOV.U32 R13, RZ, RZ, 0xf00 ;  /* 0x00000f00ff0d7424 */ /* 0x000fe200078e00ff */
[----:B------:R-:W-:Y:S01]  /*22f0*/  UMOV UR4, URZ ;  /* 0x000000ff00047c82 */ /* 0x000fe20008000000 */
[----:B------:R-:W-:Y:S01]  /*2300*/  IMAD.SHL.U32 R41, R11, 0x8, RZ ;  /* 0x000000080b297824 */ /* 0x000fe200078e00ff */
[----:B------:R-:W-:Y:S01]  /*2310*/  LOP3.LUT R12, R12, 0x80, RZ, 0xc0, !PT ;  /* 0x000000800c0c7812 */ /* 0x000fe200078ec0ff */
[----:B------:R-:W-:-:S02]  /*2320*/  IMAD R10, R10, R13, UR10 ;  /* 0x0000000a0a0a7e24 */ /* 0x000fc4000f8e020d */
[----:B------:R-:W-:Y:S01]  /*2330*/  IMAD.U32 R13, RZ, RZ, UR6 ;  /* 0x00000006ff0d7e24 */ /* 0x000fe2000f8e00ff */
[----:B------:R-:W-:-:S03]  /*2340*/  LOP3.LUT R41, R12, 0x8, R41, 0xf8, !PT ;  /* 0x000000080c297812 */ /* 0x000fc600078ef829 */
[----:B------:R-:W-:-:S04]  /*2350*/  IMAD R10, R13, 0x100, R10 ;  /* 0x000001000d0a7824 */ /* 0x000fc800078e020a */
[----:B0-----:R-:W-:-:S07]  /*2360*/  IMAD.IADD R41, R10, 0x1, R41 ;  /* 0x000000010a297824 */ /* 0x001fce00078e0229 */
.L_x_21:
[----:B------:R-:W-:Y:S01]  /*2370*/  USHF.L.U32 UR5, UR4, 0x5, URZ ;  /* 0x0000000504057899 */ /* 0x000fe200080006ff */
[----:B0-----:R-:W0:Y:S03]  /*2380*/  LDC.64 R42, c[0x0][0x390] ;  /* 0x0000e400ff2a7b82 */ /* 0x001e260000000a00 */
[----:B------:R-:W-:-:S09]  /*2390*/  ULEA UR5, UR5, UR11, 0x2 ;  /* 0x0000000b05057291 */ /* 0x000fd2000f8e10ff */
[----:B------:R-:W2:Y:S04]  /*23a0*/  LDL.128 R20, [UR5] ;  /* 0x00000005ff147983 */ /* 0x000ea80008100c00 */
[----:B------:R-:W3:Y:S04]  /*23b0*/  LDL.128 R8, [UR5+0x100] ;  /* 0x00010005ff087983 */ /* 0x000ee80008100c00 */
[----:B------:R-:W4:Y:S01]  /*23c0*/  LDL.128 R28, [UR5+0x200] ;  /* 0x00020005ff1c7983 */ /* 0x000f220008100c00 */
[----:B------:R-:W-:-:S03]  /*23d0*/  IMAD.U32 R12, RZ, RZ, UR4 ;  /* 0x00000004ff0c7e24 */ /* 0x000fc6000f8e00ff */
[----:B------:R-:W4:Y:S01]  /*23e0*/  LDL.128 R24, [UR5+0x300] ;  /* 0x00030005ff187983 */ /* 0x000f220008100c00 */
[----:B------:R-:W-:-:S03]  /*23f0*/  IMAD R13, R12, 0x70800, R41 ;  /* 0x000708000c0d7824 */ /* 0x000fc600078e0229 */
[----:B------:R-:W4:Y:S01]  /*2400*/  LDL.128 R16, [UR5+0x10] ;  /* 0x00001005ff107983 */ /* 0x000f220008100c00 */
[----:B0-----:R-:W-:-:S04]  /*2410*/  IMAD.WIDE.U32 R42, R13, 0x4, R42 ;  /* 0x000000040d2a7825 */ /* 0x001fc800078e002a */
[----:B--2--5:R-:W-:Y:S01]  /*2420*/  FADD R20, R40, R20 ;  /* 0x0000001428147221 */ /* 0x024fe20000000000 */
[----:B------:R-:W-:-:S04]  /*2430*/  FADD R12, R38, R21 ;  /* 0x00000015260c7221 */ /* 0x000fc80000000000 */
[----:B------:R-:W-:Y:S02]  /*2440*/  FMNMX R20, R20, 6, PT ;  /* 0x40c0000014147809 */ /* 0x000fe40003800000 */
[----:B------:R-:W-:Y:S02]  /*2450*/  FMNMX R12, R12, 6, PT ;  /* 0x40c000000c0c7809 */ /* 0x000fe40003800000 */
[----:B------:R-:W-:Y:S02]  /*2460*/  FMNMX R21, RZ, R20, !PT ;  /* 0x00000014ff157209 */ /* 0x000fe40007800000 */
[----:B------:R-:W-:Y:S02]  /*2470*/  FMNMX R20, RZ, R12, !PT ;  /* 0x0000000cff147209 */ /* 0x000fe40007800000 */
[----:B------:R-:W2:Y:S01]  /*2480*/  LDL.128 R12, [UR5+0x110] ;  /* 0x00011005ff0c7983 */ /* 0x000ea20008100c00 */
[----:B------:R-:W-:Y:S01]  /*2490*/  FADD R23, R34, R23 ;  /* 0x0000001722177221 */ /* 0x000fe20000000000 */
[----:B------:R-:W-:Y:S01]  /*24a0*/  FADD R22, R36, R22 ;  /* 0x0000001624167221 */ /* 0x000fe20000000000 */
[----:B---3--:R-:W-:Y:S01]  /*24b0*/  FADD R8, R39, R8 ;  /* 0x0000000827087221 */ /* 0x008fe20000000000 */
[----:B------:R-:W-:Y:S01]  /*24c0*/  FADD R9, R37, R9 ;  /* 0x0000000925097221 */ /* 0x000fe20000000000 */
[----:B------:R-:W-:Y:S01]  /*24d0*/  FADD R10, R35, R10 ;  /* 0x0000000a230a7221 */ /* 0x000fe20000000000 */
[----:B------:R-:W-:Y:S01]  /*24e0*/  FMNMX R23, R23, 6, PT ;  /* 0x40c0000017177809 */ /* 0x000fe20003800000 */
[----:B----4-:R-:W-:Y:S01]  /*24f0*/  FADD R28, R40, R28 ;  /* 0x0000001c281c7221 */ /* 0x010fe20000000000 */
[----:B------:R-:W-:Y:S01]  /*2500*/  FMNMX R22, R22, 6, PT ;  /* 0x40c0000016167809 */ /* 0x000fe20003800000 */
[----:B------:R-:W-:Y:S01]  /*2510*/  FADD R29, R38, R29 ;  /* 0x0000001d261d7221 */ /* 0x000fe20000000000 */
[----:B------:R-:W-:Y:S01]  /*2520*/  FMNMX R8, R8, 6, PT ;  /* 0x40c0000008087809 */ /* 0x000fe20003800000 */
[----:B------:R-:W-:Y:S01]  /*2530*/  FADD R30, R36, R30 ;  /* 0x0000001e241e7221 */ /* 0x000fe20000000000 */
[----:B------:R-:W-:Y:S01]  /*2540*/  FMNMX R23, RZ, R23, !PT ;  /* 0x00000017ff177209 */ /* 0x000fe20007800000 */
[----:B------:R-:W-:Y:S01]  /*2550*/  FADD R31, R34, R31 ;  /* 0x0000001f221f7221 */ /* 0x000fe20000000000 */
[----:B------:R-:W-:Y:S01]  /*2560*/  FMNMX R9, R9, 6, PT ;  /* 0x40c0000009097809 */ /* 0x000fe20003800000 */
[----:B------:R-:W-:Y:S01]  /*2570*/  STG.E desc[UR12][R42.64], R21 ;  /* 0x000000152a007986 */ /* 0x000fe2000c10190c */
[----:B------:R-:W-:-:S02]  /*2580*/  FMNMX R10, R10, 6, PT ;  /* 0x40c000000a0a7809 */ /* 0x000fc40003800000 */
[----:B------:R-:W-:Y:S01]  /*2590*/  FMNMX R45, RZ, R8, !PT ;  /* 0x00000008ff2d7209 */ /* 0x000fe20007800000 */
[----:B------:R-:W-:Y:S01]  /*25a0*/  STG.E desc[UR12][R42.64+0x4], R20 ;  /* 0x000004142a007986 */ /* 0x000fe2000c10190c */
[----:B------:R-:W-:Y:S01]  /*25b0*/  FMNMX R44, RZ, R22, !PT ;  /* 0x00000016ff2c7209 */ /* 0x000fe20007800000 */
[----:B------:R-:W-:Y:S01]  /*25c0*/  FADD R8, R33, R11 ;  /* 0x0000000b21087221 */ /* 0x000fe20000000000 */
[----:B------:R-:W-:Y:S01]  /*25d0*/  FMNMX R9, RZ, R9, !PT ;  /* 0x00000009ff097209 */ /* 0x000fe20007800000 */
[----:B------:R0:W-:Y:S01]  /*25e0*/  STG.E desc[UR12][R42.64+0xc], R23 ;  /* 0x00000c172a007986 */ /* 0x0001e2000c10190c */
[----:B------:R-:W-:Y:S02]  /*25f0*/  FMNMX R11, RZ, R10, !PT ;  /* 0x0000000aff0b7209 */ /* 0x000fe40007800000 */
[----:B------:R-:W-:Y:S02]  /*2600*/  FMNMX R28, R28, 6, PT ;  /* 0x40c000001c1c7809 */ /* 0x000fe40003800000 */
[----:B------:R-:W-:-:S02]  /*2610*/  FMNMX R29, R29, 6, PT ;  /* 0x40c000001d1d7809 */ /* 0x000fc40003800000 */
[----:B------:R-:W-:Y:S02]  /*2620*/  FMNMX R30, R30, 6, PT ;  /* 0x40c000001e1e7809 */ /* 0x000fe40003800000 */
[----:B------:R-:W-:Y:S01]  /*2630*/  FMNMX R31, R31, 6, PT ;  /* 0x40c000001f1f7809 */ /* 0x000fe20003800000 */
[----:B0-----:R-:W3:Y:S01]  /*2640*/  LDL.128 R20, [UR5+0x210] ;  /* 0x00021005ff147983 */ /* 0x001ee20008100c00 */
[----:B------:R-:W-:-:S03]  /*2650*/  FMNMX R10, RZ, R30, !PT ;  /* 0x0000001eff0a7209 */ /* 0x000fc60007800000 */
[----:B------:R0:W-:Y:S04]  /*2660*/  STG.E desc[UR12][R42.64+0x8], R44 ;  /* 0x0000082c2a007986 */ /* 0x0001e8000c10190c */
[----:B------:R1:W-:Y:S04]  /*2670*/  STG.E desc[UR12][R42.64+0x44], R9 ;  /* 0x000044092a007986 */ /* 0x0003e8000c10190c */
[----:B------:R4:W-:Y:S01]  /*2680*/  STG.E desc[UR12][R42.64+0x48], R11 ;  /* 0x0000480b2a007986 */ /* 0x0009e2000c10190c */
[----:B0-----:R-:W-:Y:S02]  /*2690*/  FMNMX R44, RZ, R31, !PT ;  /* 0x0000001fff2c7209 */ /* 0x001fe40007800000 */
[----:B-1----:R-:W-:-:S02]  /*26a0*/  FMNMX R9, RZ, R28, !PT ;  /* 0x0000001cff097209 */ /* 0x002fc40007800000 */
[----:B----4-:R-:W-:Y:S02]  /*26b0*/  FMNMX R11, RZ, R29, !PT ;  /* 0x0000001dff0b7209 */ /* 0x010fe40007800000 */
[----:B------:R-:W4:Y:S01]  /*26c0*/  LDL.128 R28, [UR5+0x310] ;  /* 0x00031005ff1c7983 */ /* 0x000f220008100c00 */
[----:B------:R-:W-:Y:S01]  /*26d0*/  FADD R24, R39, R24 ;  /* 0x0000001827187221 */ /* 0x000fe20000000000 */
[----:B------:R-:W-:Y:S01]  /*26e0*/  FMNMX R8, R8, 6, PT ;  /* 0x40c0000008087809 */ /* 0x000fe20003800000 */
[----:B------:R-:W-:Y:S01]  /*26f0*/  FADD R25, R37, R25 ;  /* 0x0000001925197221 */ /* 0x000fe20000000000 */
[----:B------:R-:W-:Y:S01]  /*2700*/  FADD R27, R33, R27 ;  /* 0x0000001b211b7221 */ /* 0x000fe20000000000 */
[----:B------:R0:W-:Y:S01]  /*2710*/  STG.E desc[UR12][R42.64+0x40], R45 ;  /* 0x0000402d2a007986 */ /* 0x0001e2000c10190c */
[----:B------:R-:W-:Y:S01]  /*2720*/  FMNMX R24, R24, 6, PT ;  /* 0x40c0000018187809 */ /* 0x000fe20003800000 */
[----:B------:R-:W-:Y:S01]  /*2730*/  FADD R17, R6, R17 ;  /* 0x0000001106117221 */ /* 0x000fe20000000000 */
[----:B------:R-:W-:Y:S01]  /*2740*/  FADD R26, R35, R26 ;  /* 0x0000001a231a7221 */ /* 0x000fe20000000000 */
[----:B------:R-:W-:Y:S01]  /*2750*/  FMNMX R27, R27, 6, PT ;  /* 0x40c000001b1b7809 */ /* 0x000fe20003800000 */
[----:B------:R-:W-:Y:S01]  /*2760*/  STG.E desc[UR12][R42.64+0x384000], R9 ;  /* 0x384000092a007986 */ /* 0x000fe2000c10190c */
[----:B------:R-:W-:Y:S01]  /*2770*/  FADD R16, R32, R16 ;  /* 0x0000001020107221 */ /* 0x000fe20000000000 */
[----:B0-----:R-:W-:-:S02]  /*2780*/  FMNMX R45, RZ, R8, !PT ;  /* 0x00000008ff2d7209 */ /* 0x001fc40007800000 */
[----:B------:R-:W-:Y:S02]  /*2790*/  FMNMX R8, R25, 6, PT ;  /* 0x40c0000019087809 */ /* 0x000fe40003800000 */
[----:B------:R-:W-:Y:S01]  /*27a0*/  FMNMX R25, RZ, R24, !PT ;  /* 0x00000018ff197209 */ /* 0x000fe20007800000 */
[----:B------:R0:W-:Y:S01]  /*27b0*/  STG.E desc[UR12][R42.64+0x4c], R45 ;  /* 0x00004c2d2a007986 */ /* 0x0001e2000c10190c */
[----:B------:R-:W-:Y:S02]  /*27c0*/  FMNMX R24, R17, 6, PT ;  /* 0x40c0000011187809 */ /* 0x000fe40003800000 */
[----:B------:R-:W-:Y:S01]  /*27d0*/  FMNMX R17, RZ, R27, !PT ;  /* 0x0000001bff117209 */ /* 0x000fe20007800000 */
[----:B------:R-:W-:Y:S01]  /*27e0*/  STG.E desc[UR12][R42.64+0x384004], R11 ;  /* 0x3840040b2a007986 */ /* 0x000fe2000c10190c */
[----:B------:R-:W-:-:S03]  /*27f0*/  FMNMX R26, R26, 6, PT ;  /* 0x40c000001a1a7809 */ /* 0x000fc60003800000 */
[----:B------:R1:W-:Y:S01]  /*2800*/  STG.E desc[UR12][R42.64+0x384008], R10 ;  /* 0x3840080a2a007986 */ /* 0x0003e2000c10190c */
[----:B0-----:R-:W-:-:S03]  /*2810*/  FMNMX R45, RZ, R8, !PT ;  /* 0x00000008ff2d7209 */ /* 0x001fc60007800000 */
[----:B------:R-:W-:Y:S01]  /*2820*/  STG.E desc[UR12][R42.64+0x38404c], R17 ;  /* 0x38404c112a007986 */ /* 0x000fe2000c10190c */
[----:B------:R-:W-:Y:S01]  /*2830*/  FMNMX R26, RZ, R26, !PT ;  /* 0x0000001aff1a7209 */ /* 0x000fe20007800000 */
[----:B------:R-:W-:Y:S01]  /*2840*/  FADD R18, R0, R18 ;  /* 0x0000001200127221 */ /* 0x000fe20000000000 */
[----:B------:R-:W-:Y:S01]  /*2850*/  FMNMX R16, R16, 6, PT ;  /* 0x40c0000010107809 */ /* 0x000fe20003800000 */
[----:B-1----:R-:W4:Y:S01]  /*2860*/  LDL.128 R8, [UR5+0x20] ;  /* 0x00002005ff087983 */ /* 0x002f220008100c00 */
[----:B------:R-:W-:-:S03]  /*2870*/  FADD R19, R3, R19 ;  /* 0x0000001303137221 */ /* 0x000fc60000000000 */
[----:B------:R0:W-:Y:S01]  /*2880*/  STG.E desc[UR12][R42.64+0x384044], R45 ;  /* 0x3840442d2a007986 */ /* 0x0001e2000c10190c */
[----:B------:R-:W-:Y:S02]  /*2890*/  FMNMX R18, R18, 6, PT ;  /* 0x40c0000012127809 */ /* 0x000fe40003800000 */
[----:B------:R-:W-:Y:S01]  /*28a0*/  FMNMX R19, R19, 6, PT ;  /* 0x40c0000013137809 */ /* 0x000fe20003800000 */
[----:B------:R-:W-:Y:S04]  /*28b0*/  STG.E desc[UR12][R42.64+0x384040], R25 ;  /* 0x384040192a007986 */ /* 0x000fe8000c10190c */
[----:B------:R1:W-:Y:S01]  /*28c0*/  STG.E desc[UR12][R42.64+0x384048], R26 ;  /* 0x3840481a2a007986 */ /* 0x0003e2000c10190c */
[----:B0-----:R-:W-:Y:S02]  /*28d0*/  FMNMX R45, RZ, R16, !PT ;  /* 0x00000010ff2d7209 */ /* 0x001fe40007800000 */
[----:B------:R-:W-:Y:S01]  /*28e0*/  FMNMX R16, RZ, R24, !PT ;  /* 0x00000018ff107209 */ /* 0x000fe20007800000 */
[----:B------:R0:W-:Y:S04]  /*28f0*/  STG.E desc[UR12][R42.64+0x38400c], R44 ;  /* 0x38400c2c2a007986 */ /* 0x0001e8000c10190c */
[----:B-1----:R-:W4:Y:S04]  /*2900*/  LDL.128 R24, [UR5+0x120] ;  /* 0x00012005ff187983 */ /* 0x002f280008100c00 */
[----:B------:R1:W-:Y:S01]  /*2910*/  STG.E desc[UR12][R42.64+0x10], R45 ;  /* 0x0000102d2a007986 */ /* 0x0003e2000c10190c */
[----:B0-----:R-:W-:-:S03]  /*2920*/  FMNMX R44, RZ, R18, !PT ;  /* 0x00000012ff2c7209 */ /* 0x001fc60007800000 */
[----:B------:R0:W-:Y:S01]  /*2930*/  STG.E desc[UR12][R42.64+0x14], R16 ;  /* 0x000014102a007986 */ /* 0x0001e2000c10190c */
[----:B-1----:R-:W-:Y:S01]  /*2940*/  FMNMX R45, RZ, R19, !PT ;  /* 0x00000013ff2d7209 */ /* 0x002fe20007800000 */
[----:B--2---:R-:W-:Y:S01]  /*2950*/  FADD R12, R7, R12 ;  /* 0x0000000c070c7221 */ /* 0x004fe20000000000 */
[----:B------:R-:W-:-:S04]  /*2960*/  FADD R17, R5, R13 ;  /* 0x0000000d05117221 */ /* 0x000fc80000000000 */
[----:B------:R-:W-:Y:S02]  /*2970*/  FMNMX R12, R12, 6, PT ;  /* 0x40c000000c0c7809 */ /* 0x000fe40003800000 */
[----:B------:R-:W-:Y:S02]  /*2980*/  FMNMX R17, R17, 6, PT ;  /* 0x40c0000011117809 */ /* 0x000fe40003800000 */
[----:B------:R-:W-:Y:S02]  /*2990*/  FMNMX R13, RZ, R12, !PT ;  /* 0x0000000cff0d7209 */ /* 0x000fe40007800000 */
[----:B------:R-:W-:Y:S02]  /*29a0*/  FMNMX R12, RZ, R17, !PT ;  /* 0x00000011ff0c7209 */ /* 0x000fe40007800000 */
[----:B0-----:R-:W2:Y:S01]  /*29b0*/  LDL.128 R16, [UR5+0x220] ;  /* 0x00022005ff107983 */ /* 0x001ea20008100c00 */
[----:B------:R-:W-:Y:S01]  /*29c0*/  FADD R15, R4, R15 ;  /* 0x0000000f040f7221 */ /* 0x000fe20000000000 */
[----:B------:R-:W-:-:S04]  /*29d0*/  FADD R14, R2, R14 ;  /* 0x0000000e020e7221 */ /* 0x000fc80000000000 */
[----:B------:R-:W-:Y:S02]  /*29e0*/  FMNMX R15, R15, 6, PT ;  /* 0x40c000000f0f7809 */ /* 0x000fe40003800000 */
[----:B------:R-:W-:Y:S02]  /*29f0*/  FMNMX R14, R14, 6, PT ;  /* 0x40c000000e0e7809 */ /* 0x000fe40003800000 */
[----:B------:R-:W-:Y:S01]  /*2a00*/  FMNMX R15, RZ, R15, !PT ;  /* 0x0000000fff0f7209 */ /* 0x000fe20007800000 */
[----:B------:R0:W-:Y:S01]  /*2a10*/  STG.E desc[UR12][R42.64+0x1c], R45 ;  /* 0x00001c2d2a007986 */ /* 0x0001e2000c10190c */
[----:B---3--:R-:W-:Y:S01]  /*2a20*/  FADD R20, R32, R20 ;  /* 0x0000001420147221 */ /* 0x008fe20000000000 */
[----:B------:R-:W-:Y:S01]  /*2a30*/  FADD R22, R0, R22 ;  /* 0x0000001600167221 */ /* 0x000fe20000000000 */
[----:B------:R-:W-:-:S03]  /*2a40*/  FADD R23, R3, R23 ;  /* 0x0000001703177221 */ /* 0x000fc60000000000 */
[----:B------:R-:W-:Y:S01]  /*2a50*/  FMNMX R20, R20, 6, PT ;  /* 0x40c0000014147809 */ /* 0x000fe20003800000 */
[----:B------:R1:W-:Y:S01]  /*2a60*/  STG.E desc[UR12][R42.64+0x18], R44 ;  /* 0x0000182c2a007986 */ /* 0x0003e2000c10190c */
[----:B------:R-:W-:Y:S02]  /*2a70*/  FMNMX R22, R22, 6, PT ;  /* 0x40c0000016167809 */ /* 0x000fe40003800000 */
[----:B0-----:R-:W-:Y:S01]  /*2a80*/  FMNMX R45, RZ, R20, !PT ;  /* 0x00000014ff2d7209 */ /* 0x001fe20007800000 */
[----:B------:R-:W-:Y:S01]  /*2a90*/  STG.E desc[UR12][R42.64+0x50], R13 ;  /* 0x0000500d2a007986 */ /* 0x000fe2000c10190c */
[----:B------:R-:W-:Y:S01]  /*2aa0*/  FMNMX R20, R23, 6, PT ;  /* 0x40c0000017147809 */ /* 0x000fe20003800000 */
[----:B------:R-:W-:Y:S02]  /*2ab0*/  FADD R21, R6, R21 ;  /* 0x0000001506157221 */ /* 0x000fe40000000000 */
[----:B------:R-:W-:Y:S01]  /*2ac0*/  STG.E desc[UR12][R42.64+0x54], R12 ;  /* 0x0000540c2a007986 */ /* 0x000fe2000c10190c */
[----:B------:R-:W-:-:S02]  /*2ad0*/  FMNMX R23, RZ, R22, !PT ;  /* 0x00000016ff177209 */ /* 0x000fc40007800000 */
[----:B-1----:R-:W-:Y:S01]  /*2ae0*/  FMNMX R44, RZ, R14, !PT ;  /* 0x0000000eff2c7209 */ /* 0x002fe20007800000 */
[----:B------:R0:W-:Y:S01]  /*2af0*/  STG.E desc[UR12][R42.64+0x5c], R15 ;  /* 0x00005c0f2a007986 */ /* 0x0001e2000c10190c */
[----:B----4-:R-:W-:Y:S01]  /*2b00*/  FADD R28, R7, R28 ;  /* 0x0000001c071c7221 */ /* 0x010fe20000000000 */
[----:B------:R-:W-:Y:S01]  /*2b10*/  FADD R29, R5, R29 ;  /* 0x0000001d051d7221 */ /* 0x000fe20000000000 */
[----:B------:R-:W-:Y:S01]  /*2b20*/  FADD R30, R2, R30 ;  /* 0x0000001e021e7221 */ /* 0x000fe20000000000 */
[----:B0-----:R-:W3:Y:S02]  /*2b30*/  LDL.128 R12, [UR5+0x320] ;  /* 0x00032005ff0c7983 */ /* 0x001ee40008100c00 */
[----:B------:R-:W-:Y:S02]  /*2b40*/  FMNMX R28, R28, 6, PT ;  /* 0x40c000001c1c7809 */ /* 0x000fe40003800000 */
[----:B------:R-:W-:Y:S02]  /*2b50*/  FMNMX R22, RZ, R20, !PT ;  /* 0x00000014ff167209 */ /* 0x000fe40007800000 */
[----:B------:R-:W-:-:S02]  /*2b60*/  FMNMX R20, R29, 6, PT ;  /* 0x40c000001d147809 */ /* 0x000fc40003800000 */
[----:B------:R-:W-:Y:S02]  /*2b70*/  FMNMX R21, R21, 6, PT ;  /* 0x40c0000015157809 */ /* 0x000fe40003800000 */
[----:B------:R-:W-:Y:S01]  /*2b80*/  FMNMX R29, RZ, R28, !PT ;  /* 0x0000001cff1d7209 */ /* 0x000fe20007800000 */
[----:B------:R-:W-:Y:S01]  /*2b90*/  FADD R28, R4, R31 ;  /* 0x0000001f041c7221 */ /* 0x000fe20000000000 */
[----:B------:R-:W-:Y:S01]  /*2ba0*/  FMNMX R30, R30, 6, PT ;  /* 0x40c000001e1e7809 */ /* 0x000fe20003800000 */
[----:B------:R0:W-:Y:S01]  /*2bb0*/  STG.E desc[UR12][R42.64+0x384010], R45 ;  /* 0x3840102d2a007986 */ /* 0x0001e2000c10190c */
[----:B------:R-:W-:Y:S02]  /*2bc0*/  FMNMX R21, RZ, R21, !PT ;  /* 0x00000015ff157209 */ /* 0x000fe40007800000 */
[----:B------:R-:W-:Y:S01]  /*2bd0*/  FMNMX R28, R28, 6, PT ;  /* 0x40c000001c1c7809 */ /* 0x000fe20003800000 */
[----:B------:R1:W-:Y:S01]  /*2be0*/  STG.E desc[UR12][R42.64+0x384050], R29 ;  /* 0x3840501d2a007986 */ /* 0x0003e2000c10190c */
[----:B------:R-:W-:-:S03]  /*2bf0*/  FMNMX R31, RZ, R20, !PT ;  /* 0x00000014ff1f7209 */ /* 0x000fc60007800000 */
[----:B------:R-:W-:Y:S01]  /*2c00*/  STG.E desc[UR12][R42.64+0x384014], R21 ;  /* 0x384014152a007986 */ /* 0x000fe2000c10190c */
[----:B0-----:R-:W-:-:S03]  /*2c10*/  FMNMX R45, RZ, R30, !PT ;  /* 0x0000001eff2d7209 */ /* 0x001fc60007800000 */
[----:B------:R-:W-:Y:S04]  /*2c20*/  STG.E desc[UR12][R42.64+0x384018], R23 ;  /* 0x384018172a007986 */ /* 0x000fe8000c10190c */
[----:B------:R0:W-:Y:S01]  /*2c30*/  STG.E desc[UR12][R42.64+0x38401c], R22 ;  /* 0x38401c162a007986 */ /* 0x0001e2000c10190c */
[----:B------:R-:W-:Y:S01]  /*2c40*/  FADD R30, R40, R8 ;  /* 0x00000008281e7221 */ /* 0x000fe20000000000 */
[----:B------:R-:W-:Y:S01]  /*2c50*/  FADD R9, R38, R9 ;  /* 0x0000000926097221 */ /* 0x000fe20000000000 */
[----:B-1----:R-:W-:Y:S01]  /*2c60*/  FADD R29, R36, R10 ;  /* 0x0000000a241d7221 */ /* 0x002fe20000000000 */
[----:B------:R-:W-:Y:S01]  /*2c70*/  FMNMX R8, RZ, R28, !PT ;  /* 0x0000001cff087209 */ /* 0x000fe20007800000 */
[----:B0-----:R-:W4:Y:S01]  /*2c80*/  LDL.128 R20, [UR5+0x30] ;  /* 0x00003005ff147983 */ /* 0x001f220008100c00 */
[----:B------:R-:W-:-:S02]  /*2c90*/  FMNMX R30, R30, 6, PT ;  /* 0x40c000001e1e7809 */ /* 0x000fc40003800000 */
[----:B------:R-:W-:Y:S02]  /*2ca0*/  FMNMX R28, R9, 6, PT ;  /* 0x40c00000091c7809 */ /* 0x000fe40003800000 */
[----:B------:R-:W-:Y:S01]  /*2cb0*/  FMNMX R29, R29, 6, PT ;  /* 0x40c000001d1d7809 */ /* 0x000fe20003800000 */
[----:B------:R0:W-:Y:S01]  /*2cc0*/  STG.E desc[UR12][R42.64+0x384058], R45 ;  /* 0x3840582d2a007986 */ /* 0x0001e2000c10190c */
[----:B------:R-:W-:Y:S01]  /*2cd0*/  FMNMX R9, RZ, R30, !PT ;  /* 0x0000001eff097209 */ /* 0x000fe20007800000 */
[----:B------:R-:W-:Y:S01]  /*2ce0*/  FADD R11, R34, R11 ;  /* 0x0000000b220b7221 */ /* 0x000fe20000000000 */
[----:B------:R-:W-:Y:S01]  /*2cf0*/  FMNMX R10, RZ, R28, !PT ;  /* 0x0000001cff0a7209 */ /* 0x000fe20007800000 */
[----:B------:R1:W-:Y:S03]  /*2d00*/  STG.E desc[UR12][R42.64+0x384054], R31 ;  /* 0x3840541f2a007986 */ /* 0x0003e6000c10190c */
[----:B------:R-:W-:Y:S01]  /*2d10*/  FMNMX R11, R11, 6, PT ;  /* 0x40c000000b0b7809 */ /* 0x000fe20003800000 */
[----:B------:R1:W-:Y:S01]  /*2d20*/  STG.E desc[UR12][R42.64+0x38405c], R8 ;  /* 0x38405c082a007986 */ /* 0x0003e2000c10190c */
[----:B0-----:R-:W-:Y:S01]  /*2d30*/  FMNMX R45, RZ, R29, !PT ;  /* 0x0000001dff2d7209 */ /* 0x001fe20007800000 */
[----:B------:R-:W-:Y:S01]  /*2d40*/  FADD R25, R37, R25 ;  /* 0x0000001925197221 */ /* 0x000fe20000000000 */
[----:B------:R-:W-:Y:S01]  /*2d50*/  FADD R24, R39, R24 ;  /* 0x0000001827187221 */ /* 0x000fe20000000000 */
[----:B-1----:R-:W4:Y:S01]  /*2d60*/  LDL.128 R28, [UR5+0x130] ;  /* 0x00013005ff1c7983 */ /* 0x002f220008100c00 */
[----:B------:R-:W-:Y:S01]  /*2d70*/  FADD R26, R35, R26 ;  /* 0x0000001a231a7221 */ /* 0x000fe20000000000 */
[----:B------:R-:W-:Y:S01]  /*2d80*/  FADD R27, R33, R27 ;  /* 0x0000001b211b7221 */ /* 0x000fe20000000000 */
[----:B------:R-:W-:-:S02]  /*2d90*/  FMNMX R8, R25, 6, PT ;  /* 0x40c0000019087809 */ /* 0x000fc40003800000 */
[----:B------:R-:W-:Y:S02]  /*2da0*/  FMNMX R24, R24, 6, PT ;  /* 0x40c0000018187809 */ /* 0x000fe40003800000 */
[----:B------:R-:W-:Y:S02]  /*2db0*/  FMNMX R26, R26, 6, PT ;  /* 0x40c000001a1a7809 */ /* 0x000fe40003800000 */
[----:B------:R-:W-:Y:S01]  /*2dc0*/  FMNMX R27, R27, 6, PT ;  /* 0x40c000001b1b7809 */ /* 0x000fe20003800000 */
[----:B------:R0:W-:Y:S01]  /*2dd0*/  STG.E desc[UR12][R42.64+0x58], R44 ;  /* 0x0000582c2a007986 */ /* 0x0001e2000c10190c */
[----:B------:R-:W-:-:S03]  /*2de0*/  FMNMX R25, RZ, R24, !PT ;  /* 0x00000018ff197209 */ /* 0x000fc60007800000 */
[----:B------:R1:W-:Y:S01]  /*2df0*/  STG.E desc[UR12][R42.64+0x88], R45 ;  /* 0x0000882d2a007986 */ /* 0x0003e2000c10190c */
[----:B------:R-:W-:Y:S02]  /*2e00*/  FMNMX R26, RZ, R26, !PT ;  /* 0x0000001aff1a7209 */ /* 0x000fe40007800000 */
[----:B------:R-:W-:Y:S01]  /*2e10*/  FMNMX R27, RZ, R27, !PT ;  /* 0x0000001bff1b7209 */ /* 0x000fe20007800000 */
[----:B------:R-:W-:Y:S04]  /*2e20*/  STG.E desc[UR12][R42.64+0x80], R9 ;  /* 0x000080092a007986 */ /* 0x000fe8000c10190c */
[----:B------:R1:W-:Y:S01]  /*2e30*/  STG.E desc[UR12][R42.64+0x84], R10 ;  /* 0x0000840a2a007986 */ /* 0x0003e2000c10190c */
[----:B0-----:R-:W-:Y:S02]  /*2e40*/  FMNMX R44, RZ, R11, !PT ;  /* 0x0000000bff2c7209 */ /* 0x001fe40007800000 */
[----:B-1----:R-:W-:Y:S01]  /*2e50*/  FMNMX R45, RZ, R8, !PT ;  /* 0x00000008ff2d7209 */ /* 0x002fe20007800000 */
[----:B------:R-:W-:Y:S04]  /*2e60*/  STG.E desc[UR12][R42.64+0xc0], R25 ;  /* 0x0000c0192a007986 */ /* 0x000fe8000c10190c */
[----:B------:R-:W4:Y:S04]  /*2e70*/  LDL.128 R8, [UR5+0x230] ;  /* 0x00023005ff087983 */ /* 0x000f280008100c00 */
[----:B------:R-:W-:Y:S04]  /*2e80*/  STG.E desc[UR12][R42.64+0xc8], R26 ;  /* 0x0000c81a2a007986 */ /* 0x000fe8000c10190c */
[----:B------:R0:W-:Y:S01]  /*2e90*/  STG.E desc[UR12][R42.64+0xcc], R27 ;  /* 0x0000cc1b2a007986 */ /* 0x0001e2000c10190c */
        /* <DEDUP_REMOVED lines=8> */
[----:B------:R-:W-:-:S02]  /*2f20*/  FADD R18, R36, R18 ;  /* 0x0000001224127221 */ /* 0x000fc40000000000 */
[----:B------:R0:W-:Y:S02]  /*2f30*/  STG.E desc[UR12][R42.64+0xc4], R45 ;  /* 0x0000c42d2a007986 */ /* 0x0001e4000c10190c */
[----:B------:R-:W-:Y:S02]  /*2f40*/  FMNMX R19, R19, 6, PT ;  /* 0x40c0000013137809 */ /* 0x000fe40003800000 */
[----:B------:R-:W-:Y:S02]  /*2f50*/  FMNMX R18, R18, 6, PT ;  /* 0x40c0000012127809 */ /* 0x000fe40003800000 */
[----:B------:R-:W-:Y:S01]  /*2f60*/  FMNMX R19, RZ, R19, !PT ;  /* 0x00000013ff137209 */ /* 0x000fe20007800000 */
[----:B------:R1:W-:Y:S04]  /*2f70*/  STG.E desc[UR12][R42.64+0x8c], R44 ;  /* 0x00008c2c2a007986 */ /* 0x0003e8000c10190c */
[----:B------:R-:W-:Y:S04]  /*2f80*/  STG.E desc[UR12][R42.64+0x384080], R17 ;  /* 0x384080112a007986 */ /* 0x000fe8000c10190c */
[----:B------:R-:W-:Y:S01]  /*2f90*/  STG.E desc[UR12][R42.64+0x384084], R16 ;  /* 0x384084102a007986 */ /* 0x000fe2000c10190c */
[----:B---3--:R-:W-:-:S05]  /*2fa0*/  FADD R12, R39, R12 ;  /* 0x0000000c270c7221 */ /* 0x008fca0000000000 */
[----:B------:R-:W-:Y:S01]  /*2fb0*/  FMNMX R12, R12, 6, PT ;  /* 0x40c000000c0c7809 */ /* 0x000fe20003800000 */
[----:B------:R-:W-:Y:S01]  /*2fc0*/  FADD R13, R37, R13 ;  /* 0x0000000d250d7221 */ /* 0x000fe20000000000 */
[----:B------:R-:W-:Y:S02]  /*2fd0*/  FADD R14, R35, R14 ;  /* 0x0000000e230e7221 */ /* 0x000fe40000000000 */
[----:B0-----:R-:W-:Y:S01]  /*2fe0*/  FMNMX R45, RZ, R12, !PT ;  /* 0x0000000cff2d7209 */ /* 0x001fe20007800000 */
[----:B------:R-:W-:Y:S01]  /*2ff0*/  FADD R12, R33, R15 ;  /* 0x0000000f210c7221 */ /* 0x000fe20000000000 */
[----:B------:R-:W-:Y:S02]  /*3000*/  FMNMX R13, R13, 6, PT ;  /* 0x40c000000d0d7809 */ /* 0x000fe40003800000 */
[----:B------:R-:W-:Y:S02]  /*3010*/  FMNMX R14, R14, 6, PT ;  /* 0x40c000000e0e7809 */ /* 0x000fe40003800000 */
[----:B------:R-:W-:Y:S01]  /*3020*/  FMNMX R12, R12, 6, PT ;  /* 0x40c000000c0c7809 */ /* 0x000fe20003800000 */
[----:B------:R0:W-:Y:S01]  /*3030*/  STG.E desc[UR12][R42.64+0x3840c0], R45 ;  /* 0x3840c02d2a007986 */ /* 0x0001e2000c10190c */
[----:B-1----:R-:W-:-:S02]  /*3040*/  FMNMX R44, RZ, R18, !PT ;  /* 0x00000012ff2c7209 */ /* 0x002fc40007800000 */
[----:B------:R-:W-:Y:S01]  /*3050*/  FMNMX R13, RZ, R13, !PT ;  /* 0x0000000dff0d7209 */ /* 0x000fe20007800000 */
[----:B------:R1:W-:Y:S01]  /*3060*/  STG.E desc[UR12][R42.64+0x38408c], R19 ;  /* 0x38408c132a007986 */ /* 0x0003e2000c10190c */
[----:B------:R-:W-:Y:S02]  /*3070*/  FMNMX R15, RZ, R14, !PT ;  /* 0x0000000eff0f7209 */ /* 0x000fe40007800000 */
[----:B0-----:R-:W-:Y:S01]  /*3080*/  FMNMX R45, RZ, R12, !PT ;  /* 0x0000000cff2d7209 */ /* 0x001fe20007800000 */
[----:B-1----:R-:W3:Y:S01]  /*3090*/  LDL.128 R16, [UR5+0x40] ;  /* 0x00004005ff107983 */ /* 0x002ee20008100c00 */
[----:B----4-:R-:W-:Y:S01]  /*30a0*/  FADD R20, R32, R20 ;  /* 0x0000001420147221 */ /* 0x010fe20000000000 */
[----:B------:R-:W-:Y:S01]  /*30b0*/  FADD R21, R6, R21 ;  /* 0x0000001506157221 */ /* 0x000fe20000000000 */
[----:B------:R-:W-:Y:S01]  /*30c0*/  FADD R22, R0, R22 ;  /* 0x0000001600167221 */ /* 0x000fe20000000000 */
[----:B------:R-:W-:Y:S02]  /*30d0*/  FADD R23, R3, R23 ;  /* 0x0000001703177221 */ /* 0x000fe40000000000 */
[----:B------:R-:W-:-:S02]  /*30e0*/  FMNMX R20, R20, 6, PT ;  /* 0x40c0000014147809 */ /* 0x000fc40003800000 */
[----:B------:R-:W-:Y:S01]  /*30f0*/  FMNMX R12, R21, 6, PT ;  /* 0x40c00000150c7809 */ /* 0x000fe20003800000 */
[----:B------:R-:W-:Y:S01]  /*3100*/  STG.E desc[UR12][R42.64+0x3840c4], R13 ;  /* 0x3840c40d2a007986 */ /* 0x000fe2000c10190c */
[----:B------:R-:W-:Y:S02]  /*3110*/  FMNMX R21, RZ, R20, !PT ;  /* 0x00000014ff157209 */ /* 0x000fe40007800000 */
[----:B------:R-:W-:Y:S01]  /*3120*/  FMNMX R22, R22, 6, PT ;  /* 0x40c0000016167809 */ /* 0x000fe20003800000 */
[----:B------:R0:W-:Y:S01]  /*3130*/  STG.E desc[UR12][R42.64+0x3840c8], R15 ;  /* 0x3840c80f2a007986 */ /* 0x0001e2000c10190c */
[----:B------:R-:W-:Y:S02]  /*3140*/  FMNMX R20, RZ, R12, !PT ;  /* 0x0000000cff147209 */ /* 0x000fe40007800000 */
[----:B------:R-:W-:Y:S01]  /*3150*/  FMNMX R23, R23, 6, PT ;  /* 0x40c0000017177809 */ /* 0x000fe20003800000 */
[----:B------:R1:W-:Y:S01]  /*3160*/  STG.E desc[UR12][R42.64+0x384088], R44 ;  /* 0x3840882c2a007986 */ /* 0x0003e2000c10190c */
[----:B------:R-:W-:Y:S01]  /*3170*/  FADD R28, R7, R28 ;  /* 0x0000001c071c7221 */ /* 0x000fe20000000000 */
[----:B------:R-:W-:-:S02]  /*3180*/  FADD R29, R5, R29 ;  /* 0x0000001d051d7221 */ /* 0x000fc40000000000 */
[----:B0-----:R-:W4:Y:S01]  /*3190*/  LDL.128 R12, [UR5+0x140] ;  /* 0x00014005ff0c7983 */ /* 0x001f220008100c00 */
[----:B------:R-:W-:Y:S01]  /*31a0*/  FADD R30, R2, R30 ;  /* 0x0000001e021e7221 */ /* 0x000fe20000000000 */
[----:B------:R-:W-:Y:S02]  /*31b0*/  FMNMX R28, R28, 6, PT ;  /* 0x40c000001c1c7809 */ /* 0x000fe40003800000 */
[----:B-1----:R-:W-:Y:S02]  /*31c0*/  FMNMX R44, RZ, R22, !PT ;  /* 0x00000016ff2c7209 */ /* 0x002fe40007800000 */
[----:B------:R-:W-:Y:S01]  /*31d0*/  FMNMX R22, R29, 6, PT ;  /* 0x40c000001d167809 */ /* 0x000fe20003800000 */
[----:B------:R-:W-:Y:S01]  /*31e0*/  FADD R31, R4, R31 ;  /* 0x0000001f041f7221 */ /* 0x000fe20000000000 */
[----:B------:R-:W-:Y:S02]  /*31f0*/  FMNMX R23, RZ, R23, !PT ;  /* 0x00000017ff177209 */ /* 0x000fe40007800000 */
[----:B------:R-:W-:Y:S01]  /*3200*/  FMNMX R29, RZ, R28, !PT ;  /* 0x0000001cff1d7209 */ /* 0x000fe20007800000 */
[----:B------:R0:W-:Y:S01]  /*3210*/  STG.E desc[UR12][R42.64+0x3840cc], R45 ;  /* 0x3840cc2d2a007986 */ /* 0x0001e2000c10190c */
[----:B------:R-:W-:-:S02]  /*3220*/  FMNMX R30, R30, 6, PT ;  /* 0x40c000001e1e7809 */ /* 0x000fc40003800000 */
[----:B------:R-:W-:Y:S01]  /*3230*/  FMNMX R31, R31, 6, PT ;  /* 0x40c000001f1f7809 */ /* 0x000fe20003800000 */
[----:B------:R-:W-:Y:S01]  /*3240*/  STG.E desc[UR12][R42.64+0x90], R21 ;  /* 0x000090152a007986 */ /* 0x000fe2000c10190c */
[----:B------:R-:W-:-:S03]  /*3250*/  FMNMX R30, RZ, R30, !PT ;  /* 0x0000001eff1e7209 */ /* 0x000fc60007800000 */
[----:B------:R-:W-:Y:S01]  /*3260*/  STG.E desc[UR12][R42.64+0x94], R20 ;  /* 0x000094142a007986 */ /* 0x000fe2000c10190c */
[----:B0-----:R-:W-:-:S03]  /*3270*/  FMNMX R45, RZ, R22, !PT ;  /* 0x00000016ff2d7209 */ /* 0x001fc60007800000 */
[----:B------:R0:W-:Y:S01]  /*3280*/  STG.E desc[UR12][R42.64+0x9c], R23 ;  /* 0x00009c172a007986 */ /* 0x0001e2000c10190c */
[----:B------:R-:W-:Y:S01]  /*3290*/  FADD R9, R6, R9 ;  /* 0x0000000906097221 */ /* 0x000fe20000000000 */
[----:B------:R-:W-:Y:S01]  /*32a0*/  FADD R28, R0, R10 ;  /* 0x0000000a001c7221 */ /* 0x000fe20000000000 */
[----:B------:R-:W-:Y:S01]  /*32b0*/  FADD R8, R32, R8 ;  /* 0x0000000820087221 */ /* 0x000fe20000000000 */
[----:B------:R-:W-:Y:S01]  /*32c0*/  FADD R11, R3, R11 ;  /* 0x0000000b030b7221 */ /* 0x000fe20000000000 */
[----:B0-----:R-:W4:Y:S01]  /*32d0*/  LDL.128 R20, [UR5+0x240] ;  /* 0x00024005ff147983 */ /* 0x001f220008100c00 */
[----:B------:R-:W-:Y:S02]  /*32e0*/  FMNMX R10, R9, 6, PT ;  /* 0x40c00000090a7809 */ /* 0x000fe40003800000 */
[----:B------:R-:W-:Y:S02]  /*32f0*/  FMNMX R28, R28, 6, PT ;  /* 0x40c000001c1c7809 */ /* 0x000fe40003800000 */
[----:B------:R-:W-:Y:S01]  /*3300*/  FMNMX R8, R8, 6, PT ;  /* 0x40c0000008087809 */ /* 0x000fe20003800000 */
[----:B------:R0:W-:Y:S01]  /*3310*/  STG.E desc[UR12][R42.64+0xd4], R45 ;  /* 0x0000d42d2a007986 */ /* 0x0001e2000c10190c */
[----:B------:R-:W-:-:S02]  /*3320*/  FMNMX R11, R11, 6, PT ;  /* 0x40c000000b0b7809 */ /* 0x000fc40003800000 */
[----:B------:R-:W-:Y:S01]  /*3330*/  FMNMX R9, RZ, R8, !PT ;  /* 0x00000008ff097209 */ /* 0x000fe20007800000 */
[----:B------:R1:W-:Y:S04]  /*3340*/  STG.E desc[UR12][R42.64+0x98], R44 ;  /* 0x0000982c2a007986 */ /* 0x0003e8000c10190c */
[----:B------:R-:W-:Y:S01]  /*3350*/  STG.E desc[UR12][R42.64+0xd0], R29 ;  /* 0x0000d01d2a007986 */ /* 0x000fe2000c10190c */
[----:B0-----:R-:W-:-:S03]  /*3360*/  FMNMX R45, RZ, R10, !PT ;  /* 0x0000000aff2d7209 */ /* 0x001fc60007800000 */
[----:B------:R0:W-:Y:S01]  /*3370*/  STG.E desc[UR12][R42.64+0xd8], R30 ;  /* 0x0000d81e2a007986 */ /* 0x0001e2000c10190c */
[----:B------:R-:W-:Y:S02]  /*3380*/  FMNMX R10, RZ, R28, !PT ;  /* 0x0000001cff0a7209 */ /* 0x000fe40007800000 */
[----:B-1----:R-:W-:Y:S01]  /*3390*/  FMNMX R44, RZ, R31, !PT ;  /* 0x0000001fff2c7209 */ /* 0x002fe20007800000 */
[----:B------:R-:W-:Y:S04]  /*33a0*/  STG.E desc[UR12][R42.64+0x384094], R45 ;  /* 0x3840942d2a007986 */ /* 0x000fe8000c10190c */
[----:B------:R1:W-:Y:S04]  /*33b0*/  STG.E desc[UR12][R42.64+0xdc], R44 ;  /* 0x0000dc2c2a007986 */ /* 0x0003e8000c10190c */
[----:B0-----:R-:W4:Y:S04]  /*33c0*/  LDL.128 R28, [UR5+0x340] ;  /* 0x00034005ff1c7983 */ /* 0x001f280008100c00 */
[----:B------:R-:W-:Y:S04]  /*33d0*/  STG.E desc[UR12][R42.64+0x384090], R9 ;  /* 0x384090092a007986 */ /* 0x000fe8000c10190c */
[----:B------:R0:W-:Y:S01]  /*33e0*/  STG.E desc[UR12][R42.64+0x384098], R10 ;  /* 0x3840980a2a007986 */ /* 0x0001e2000c10190c */
[----:B-1----:R-:W-:Y:S01]  /*33f0*/  FMNMX R44, RZ, R11, !PT ;  /* 0x0000000bff2c7209 */ /* 0x002fe20007800000 */
[----:B--2---:R-:W-:-:S05]  /*3400*/  FADD R25, R5, R25 ;  /* 0x0000001905197221 */ /* 0x004fca0000000000 */
[----:B------:R-:W-:-:S04]  /*3410*/  FMNMX R8, R25, 6, PT ;  /* 0x40c0000019087809 */ /* 0x000fc80003800000 */
[----:B------:R-:W-:Y:S02]  /*3420*/  FMNMX R45, RZ, R8, !PT ;  /* 0x00000008ff2d7209 */ /* 0x000fe40007800000 */
[----:B0-----:R-:W2:Y:S01]  /*3430*/  LDL.128 R8, [UR5+0x50] ;  /* 0x00005005ff087983 */ /* 0x001ea20008100c00 */
[----:B------:R-:W-:Y:S01]  /*3440*/  FADD R24, R7, R24 ;  /* 0x0000001807187221 */ /* 0x000fe20000000000 */
[----:B------:R-:W-:-:S04]  /*3450*/  FADD R26, R2, R26 ;  /* 0x0000001a021a7221 */ /* 0x000fc80000000000 */
[----:B------:R-:W-:Y:S01]  /*3460*/  FMNMX R24, R24, 6, PT ;  /* 0x40c0000018187809 */ /* 0x000fe20003800000 */
[----:B------:R-:W-:-:S03]  /*3470*/  FADD R27, R4, R27 ;  /* 0x0000001b041b7221 */ /* 0x000fc60000000000 */
[----:B------:R-:W-:Y:S02]  /*3480*/  FMNMX R25, RZ, R24, !PT ;  /* 0x00000018ff197209 */ /* 0x000fe40007800000 */
[----:B------:R-:W-:Y:S01]  /*3490*/  FMNMX R26, R26, 6, PT ;  /* 0x40c000001a1a7809 */ /* 0x000fe20003800000 */
[----:B------:R-:W-:Y:S01]  /*34a0*/  STG.E desc[UR12][R42.64+0x3840d4], R45 ;  /* 0x3840d42d2a007986 */ /* 0x000fe2000c10190c */
[----:B------:R-:W-:-:S03]  /*34b0*/  FMNMX R27, R27, 6, PT ;  /* 0x40c000001b1b7809 */ /* 0x000fc60003800000 */
[----:B------:R-:W-:Y:S04]  /*34c0*/  STG.E desc[UR12][R42.64+0x3840d0], R25 ;  /* 0x3840d0192a007986 */ /* 0x000fe8000c10190c */
[----:B------:R0:W-:Y:S02]  /*34d0*/  STG.E desc[UR12][R42.64+0x38409c], R44 ;  /* 0x38409c2c2a007986 */ /* 0x0001e4000c10190c */
[----:B0-----:R-:W-:Y:S01]  /*34e0*/  FMNMX R44, RZ, R27, !PT ;  /* 0x0000001bff2c7209 */ /* 0x001fe20007800000 */
[----:B---3--:R-:W-:Y:S01]  /*34f0*/  FADD R16, R40, R16 ;  /* 0x0000001028107221 */ /* 0x008fe20000000000 */
[----:B------:R-:W-:Y:S01]  /*3500*/  FADD R17, R38, R17 ;  /* 0x0000001126117221 */ /* 0x000fe20000000000 */
[----:B------:R-:W-:Y:S01]  /*3510*/  FADD R18, R36, R18 ;  /* 0x0000001224127221 */ /* 0x000fe20000000000 */
[----:B------:R-:W-:-:S02]  /*3520*/  FADD R19, R34, R19 ;  /* 0x0000001322137221 */ /* 0x000fc40000000000 */
[----:B------:R-:W-:Y:S02]  /*3530*/  FMNMX R24, R16, 6, PT ;  /* 0x40c0000010187809 */ /* 0x000fe40003800000 */
[----:B------:R-:W-:Y:S02]  /*3540*/  FMNMX R17, R17, 6, PT ;  /* 0x40c0000011117809 */ /* 0x000fe40003800000 */
[----:B------:R-:W-:Y:S02]  /*3550*/  FMNMX R18, R18, 6, PT ;  /* 0x40c0000012127809 */ /* 0x000fe40003800000 */
[----:B------:R-:W-:Y:S02]  /*3560*/  FMNMX R25, RZ, R24, !PT ;  /* 0x00000018ff197209 */ /* 0x000fe40007800000 */
[----:B------:R-:W-:Y:S02]  /*3570*/  FMNMX R16, RZ, R26, !PT ;  /* 0x0000001aff107209 */ /* 0x000fe40007800000 */
[----:B------:R-:W-:-:S02]  /*3580*/  FMNMX R17, RZ, R17, !PT ;  /* 0x00000011ff117209 */ /* 0x000fc40007800000 */
[----:B------:R-:W-:Y:S02]  /*3590*/  FMNMX R45, RZ, R18, !PT ;  /* 0x00000012ff2d7209 */ /* 0x000fe40007800000 */
[----:B------:R-:W-:Y:S01]  /*35a0*/  FMNMX R19, R19, 6, PT ;  /* 0x40c0000013137809 */ /* 0x000fe20003800000 */
[----:B------:R0:W-:Y:S03]  /*35b0*/  STG.E desc[UR12][R42.64+0x100], R25 ;  /* 0x000100192a007986 */ /* 0x0001e6000c10190c */
[----:B------:R-:W-:Y:S01]  /*35c0*/  FMNMX R18, RZ, R19, !PT ;  /* 0x00000013ff127209 */ /* 0x000fe20007800000 */
[----:B------:R1:W-:Y:S01]  /*35d0*/  STG.E desc[UR12][R42.64+0x3840d8], R16 ;  /* 0x3840d8102a007986 */ /* 0x0003e2000c10190c */
[----:B----4-:R-:W-:Y:S01]  /*35e0*/  FADD R12, R39, R12 ;  /* 0x0000000c270c7221 */ /* 0x010fe20000000000 */
[----:B------:R-:W-:Y:S01]  /*35f0*/  FADD R13, R37, R13 ;  /* 0x0000000d250d7221 */ /* 0x000fe20000000000 */
[----:B------:R-:W-:Y:S01]  /*3600*/  FADD R14, R35, R14 ;  /* 0x0000000e230e7221 */ /* 0x000fe20000000000 */
[----:B0-----:R-:W3:Y:S02]  /*3610*/  LDL.128 R24, [UR5+0x150] ;  /* 0x00015005ff187983 */ /* 0x001ee40008100c00 */
[----:B------:R-:W-:-:S02]  /*3620*/  FMNMX R12, R12, 6, PT ;  /* 0x40c000000c0c7809 */ /* 0x000fc40003800000 */
[----:B------:R-:W-:Y:S02]  /*3630*/  FMNMX R13, R13, 6, PT ;  /* 0x40c000000d0d7809 */ /* 0x000fe40003800000 */
[----:B------:R-:W-:Y:S01]  /*3640*/  FMNMX R14, R14, 6, PT ;  /* 0x40c000000e0e7809 */ /* 0x000fe20003800000 */
[----:B------:R0:W-:Y:S01]  /*3650*/  STG.E desc[UR12][R42.64+0x104], R17 ;  /* 0x000104112a007986 */ /* 0x0001e2000c10190c */
[----:B------:R-:W-:Y:S01]  /*3660*/  FMNMX R19, RZ, R13, !PT ;  /* 0x0000000dff137209 */ /* 0x000fe20007800000 */
[----:B-1----:R-:W-:Y:S02]  /*3670*/  FADD R16, R33, R15 ;  /* 0x0000000f21107221 */ /* 0x002fe40000000000 */
[----:B------:R1:W-:Y:S04]  /*3680*/  STG.E desc[UR12][R42.64+0x108], R45 ;  /* 0x0001082d2a007986 */ /* 0x0003e8000c10190c */
[----:B------:R4:W-:Y:S01]  /*3690*/  STG.E desc[UR12][R42.64+0x10c], R18 ;  /* 0x00010c122a007986 */ /* 0x0009e2000c10190c */
[----:B0-----:R-:W-:-:S02]  /*36a0*/  FMNMX R17, RZ, R12, !PT ;  /* 0x0000000cff117209 */ /* 0x001fc40007800000 */
[----:B-1----:R-:W-:Y:S02]  /*36b0*/  FMNMX R45, RZ, R14, !PT ;  /* 0x0000000eff2d7209 */ /* 0x002fe40007800000 */
[----:B------:R-:W3:Y:S01]  /*36c0*/  LDL.128 R12, [UR5+0x250] ;  /* 0x00025005ff0c7983 */ /* 0x000ee20008100c00 */
[----:B----4-:R-:W-:Y:S01]  /*36d0*/  FMNMX R18, R16, 6, PT ;  /* 0x40c0000010127809 */ /* 0x010fe20003800000 */
[----:B------:R-:W-:Y:S01]  /*36e0*/  FADD R21, R38, R21 ;  /* 0x0000001526157221 */ /* 0x000fe20000000000 */
[----:B------:R-:W-:Y:S01]  /*36f0*/  FADD R20, R40, R20 ;  /* 0x0000001428147221 */ /* 0x000fe20000000000 */
[----:B------:R-:W-:Y:S01]  /*3700*/  FADD R22, R36, R22 ;  /* 0x0000001624167221 */ /* 0x000fe20000000000 */
[----:B------:R-:W-:Y:S02]  /*3710*/  FADD R23, R34, R23 ;  /* 0x0000001722177221 */ /* 0x000fe40000000000 */
[----:B------:R-:W-:Y:S02]  /*3720*/  FMNMX R16, R21, 6, PT ;  /* 0x40c0000015107809 */ /* 0x000fe40003800000 */
[----:B------:R-:W-:-:S02]  /*3730*/  FMNMX R20, R20, 6, PT ;  /* 0x40c0000014147809 */ /* 0x000fc40003800000 */
[----:B------:R-:W-:Y:S01]  /*3740*/  FMNMX R22, R22, 6, PT ;  /* 0x40c0000016167809 */ /* 0x000fe20003800000 */
[----:B------:R0:W-:Y:S01]  /*3750*/  STG.E desc[UR12][R42.64+0x3840dc], R44 ;  /* 0x3840dc2c2a007986 */ /* 0x0001e2000c10190c */
[----:B------:R-:W-:-:S03]  /*3760*/  FMNMX R21, RZ, R20, !PT ;  /* 0x00000014ff157209 */ /* 0x000fc60007800000 */
[----:B------:R1:W-:Y:S01]  /*3770*/  STG.E desc[UR12][R42.64+0x148], R45 ;  /* 0x0001482d2a007986 */ /* 0x0003e2000c10190c */
[----:B------:R-:W-:Y:S02]  /*3780*/  FMNMX R22, RZ, R22, !PT ;  /* 0x00000016ff167209 */ /* 0x000fe40007800000 */
[----:B------:R-:W-:Y:S01]  /*3790*/  FMNMX R23, R23, 6, PT ;  /* 0x40c0000017177809 */ /* 0x000fe20003800000 */
[----:B------:R-:W-:Y:S04]  /*37a0*/  STG.E desc[UR12][R42.64+0x140], R17 ;  /* 0x000140112a007986 */ /* 0x000fe8000c10190c */
[----:B------:R4:W-:Y:S01]  /*37b0*/  STG.E desc[UR12][R42.64+0x144], R19 ;  /* 0x000144132a007986 */ /* 0x0009e2000c10190c */
[----:B0-----:R-:W-:Y:S02]  /*37c0*/  FMNMX R44, RZ, R18, !PT ;  /* 0x00000012ff2c7209 */ /* 0x001fe40007800000 */
[----:B-1----:R-:W-:Y:S01]  /*37d0*/  FMNMX R45, RZ, R16, !PT ;  /* 0x00000010ff2d7209 */ /* 0x002fe20007800000 */
[----:B------:R-:W-:Y:S01]  /*37e0*/  FADD R29, R37, R29 ;  /* 0x0000001d251d7221 */ /* 0x000fe20000000000 */
[----:B------:R-:W-:Y:S01]  /*37f0*/  FADD R28, R39, R28 ;  /* 0x0000001c271c7221 */ /* 0x000fe20000000000 */
[----:B------:R-:W-:Y:S01]  /*3800*/  FADD R30, R35, R30 ;  /* 0x0000001e231e7221 */ /* 0x000fe20000000000 */
[----:B----4-:R-:W4:Y:S01]  /*3810*/  LDL.128 R16, [UR5+0x350] ;  /* 0x00035005ff107983 */ /* 0x010f220008100c00 */
[----:B------:R-:W-:Y:S01]  /*3820*/  FADD R31, R33, R31 ;  /* 0x0000001f211f7221 */ /* 0x000fe20000000000 */
[----:B------:R-:W-:-:S02]  /*3830*/  FMNMX R20, R29, 6, PT ;  /* 0x40c000001d147809 */ /* 0x000fc40003800000 */
[----:B------:R-:W-:Y:S02]  /*3840*/  FMNMX R28, R28, 6, PT ;  /* 0x40c000001c1c7809 */ /* 0x000fe40003800000 */
        /* <DEDUP_REMOVED lines=10> */
[----:B------:R-:W-:Y:S04]  /*38f0*/  STG.E desc[UR12][R42.64+0x384140], R29 ;  /* 0x3841401d2a007986 */ /* 0x000fe8000c10190c */
[----:B------:R-:W4:Y:S04]  /*3900*/  LDL.128 R20, [UR5+0x60] ;  /* 0x00006005ff147983 */ /* 0x000f280008100c00 */
[----:B------:R0:W-:Y:S04]  /*3910*/  STG.E desc[UR12][R42.64+0x38410c], R44 ;  /* 0x38410c2c2a007986 */ /* 0x0001e8000c10190c */
[----:B------:R1:W-:Y:S01]  /*3920*/  STG.E desc[UR12][R42.64+0x384148], R30 ;  /* 0x3841481e2a007986 */ /* 0x0003e2000c10190c */
[----:B--2---:R-:W-:-:S05]  /*3930*/  FADD R9, R6, R9 ;  /* 0x0000000906097221 */ /* 0x004fca0000000000 */
[----:B------:R-:W-:Y:S02]  /*3940*/  FMNMX R28, R9, 6, PT ;  /* 0x40c00000091c7809 */ /* 0x000fe40003800000 */
[----:B------:R-:W-:Y:S02]  /*3950*/  FMNMX R9, RZ, R31, !PT ;  /* 0x0000001fff097209 */ /* 0x000fe40007800000 */
[----:B0-----:R-:W-:Y:S02]  /*3960*/  FMNMX R44, RZ, R28, !PT ;  /* 0x0000001cff2c7209 */ /* 0x001fe40007800000 */
[----:B-1----:R-:W2:Y:S01]  /*3970*/  LDL.128 R28, [UR5+0x160] ;  /* 0x00016005ff1c7983 */ /* 0x002ea20008100c00 */
[----:B------:R-:W-:Y:S01]  /*3980*/  FADD R11, R3, R11 ;  /* 0x0000000b030b7221 */ /* 0x000fe20000000000 */
[----:B------:R-:W-:Y:S01]  /*3990*/  FADD R8, R32, R8 ;  /* 0x0000000820087221 */ /* 0x000fe20000000000 */
[----:B------:R-:W-:Y:S01]  /*39a0*/  FADD R10, R0, R10 ;  /* 0x0000000a000a7221 */ /* 0x000fe20000000000 */
[----:B------:R0:W-:Y:S03]  /*39b0*/  STG.E desc[UR12][R42.64+0x384144], R45 ;  /* 0x3841442d2a007986 */ /* 0x0001e6000c10190c */
[----:B------:R-:W-:Y:S01]  /*39c0*/  FMNMX R8, R8, 6, PT ;  /* 0x40c0000008087809 */ /* 0x000fe20003800000 */
[----:B------:R1:W-:Y:S01]  /*39d0*/  STG.E desc[UR12][R42.64+0x38414c], R9 ;  /* 0x38414c092a007986 */ /* 0x0003e2000c10190c */
[----:B------:R-:W-:-:S02]  /*39e0*/  FMNMX R10, R10, 6, PT ;  /* 0x40c000000a0a7809 */ /* 0x000fc40003800000 */
[----:B0-----:R-:W-:Y:S02]  /*39f0*/  FMNMX R45, R11, 6, PT ;  /* 0x40c000000b2d7809 */ /* 0x001fe40003800000 */
[----:B------:R-:W-:Y:S02]  /*3a00*/  FMNMX R8, RZ, R8, !PT ;  /* 0x00000008ff087209 */ /* 0x000fe40007800000 */
[----:B-1----:R-:W-:Y:S02]  /*3a10*/  FMNMX R9, RZ, R45, !PT ;  /* 0x0000002dff097209 */ /* 0x002fe40007800000 */
[----:B------:R-:W-:Y:S01]  /*3a20*/  FMNMX R11, RZ, R10, !PT ;  /* 0x0000000aff0b7209 */ /* 0x000fe20007800000 */
[----:B------:R-:W-:Y:S04]  /*3a30*/  STG.E desc[UR12][R42.64+0x110], R8 ;  /* 0x000110082a007986 */ /* 0x000fe8000c10190c */
[----:B------:R-:W-:Y:S04]  /*3a40*/  STG.E desc[UR12][R42.64+0x118], R11 ;  /* 0x0001180b2a007986 */ /* 0x000fe8000c10190c */
[----:B------:R0:W-:Y:S04]  /*3a50*/  STG.E desc[UR12][R42.64+0x11c], R9 ;  /* 0x00011c092a007986 */ /* 0x0001e8000c10190c */
[----:B------:R-:W-:Y:S04]  /*3a60*/  STG.E desc[UR12][R42.64+0x114], R44 ;  /* 0x0001142c2a007986 */ /* 0x000fe8000c10190c */
[----:B0-----:R-:W2:Y:S01]  /*3a70*/  LDL.128 R8, [UR5+0x260] ;  /* 0x00026005ff087983 */ /* 0x001ea20008100c00 */
[----:B---3--:R-:W-:Y:S01]  /*3a80*/  FADD R24, R7, R24 ;  /* 0x0000001807187221 */ /* 0x008fe20000000000 */
[----:B------:R-:W-:-:S04]  /*3a90*/  FADD R27, R4, R27 ;  /* 0x0000001b041b7221 */ /* 0x000fc80000000000 */
[----:B------:R-:W-:Y:S02]  /*3aa0*/  FMNMX R24, R24, 6, PT ;  /* 0x40c0000018187809 */ /* 0x000fe40003800000 */
[----:B------:R-:W-:Y:S02]  /*3ab0*/  FMNMX R27, R27, 6, PT ;  /* 0x40c000001b1b7809 */ /* 0x000fe40003800000 */
[----:B------:R-:W-:Y:S01]  /*3ac0*/  FMNMX R45, RZ, R24, !PT ;  /* 0x00000018ff2d7209 */ /* 0x000fe20007800000 */
[----:B------:R-:W-:Y:S01]  /*3ad0*/  FADD R25, R5, R25 ;  /* 0x0000001905197221 */ /* 0x000fe20000000000 */
[----:B------:R-:W-:Y:S01]  /*3ae0*/  FADD R26, R2, R26 ;  /* 0x0000001a021a7221 */ /* 0x000fe20000000000 */
[----:B------:R-:W-:Y:S01]  /*3af0*/  FADD R12, R32, R12 ;  /* 0x0000000c200c7221 */ /* 0x000fe20000000000 */
[----:B------:R-:W-:Y:S01]  /*3b00*/  FADD R13, R6, R13 ;  /* 0x0000000d060d7221 */ /* 0x000fe20000000000 */
[----:B------:R-:W-:-:S03]  /*3b10*/  FADD R14, R0, R14 ;  /* 0x0000000e000e7221 */ /* 0x000fc60000000000 */
[----:B------:R-:W-:Y:S02]  /*3b20*/  FMNMX R12, R12, 6, PT ;  /* 0x40c000000c0c7809 */ /* 0x000fe40003800000 */
[----:B------:R-:W-:Y:S02]  /*3b30*/  FMNMX R24, R13, 6, PT ;  /* 0x40c000000d187809 */ /* 0x000fe40003800000 */
[----:B------:R-:W-:Y:S01]  /*3b40*/  FMNMX R13, RZ, R12, !PT ;  /* 0x0000000cff0d7209 */ /* 0x000fe20007800000 */
[----:B------:R-:W-:Y:S01]  /*3b50*/  FADD R12, R3, R15 ;  /* 0x0000000f030c7221 */ /* 0x000fe20000000000 */
[----:B------:R0:W-:Y:S01]  /*3b60*/  STG.E desc[UR12][R42.64+0x150], R45 ;  /* 0x0001502d2a007986 */ /* 0x0001e2000c10190c */
[----:B------:R-:W-:Y:S02]  /*3b70*/  FMNMX R14, R14, 6, PT ;  /* 0x40c000000e0e7809 */ /* 0x000fe40003800000 */
[----:B------:R-:W-:Y:S02]  /*3b80*/  FMNMX R25, R25, 6, PT ;  /* 0x40c0000019197809 */ /* 0x000fe40003800000 */
[----:B------:R-:W-:-:S02]  /*3b90*/  FMNMX R26, R26, 6, PT ;  /* 0x40c000001a1a7809 */ /* 0x000fc40003800000 */
[----:B0-----:R-:W-:Y:S02]  /*3ba0*/  FMNMX R45, RZ, R27, !PT ;  /* 0x0000001bff2d7209 */ /* 0x001fe40007800000 */
[----:B------:R-:W-:Y:S02]  /*3bb0*/  FMNMX R27, RZ, R24, !PT ;  /* 0x00000018ff1b7209 */ /* 0x000fe40007800000 */
[----:B------:R-:W-:Y:S01]  /*3bc0*/  FMNMX R24, R12, 6, PT ;  /* 0x40c000000c187809 */ /* 0x000fe20003800000 */
[----:B------:R0:W-:Y:S01]  /*3bd0*/  STG.E desc[UR12][R42.64+0x15c], R45 ;  /* 0x00015c2d2a007986 */ /* 0x0001e2000c10190c */
[----:B------:R-:W-:Y:S02]  /*3be0*/  FMNMX R25, RZ, R25, !PT ;  /* 0x00000019ff197209 */ /* 0x000fe40007800000 */
[----:B------:R-:W-:Y:S01]  /*3bf0*/  FMNMX R44, RZ, R24, !PT ;  /* 0x00000018ff2c7209 */ /* 0x000fe20007800000 */
[----:B------:R1:W-:Y:S01]  /*3c00*/  STG.E desc[UR12][R42.64+0x384110], R13 ;  /* 0x3841100d2a007986 */ /* 0x0003e2000c10190c */
[----:B----4-:R-:W-:Y:S01]  /*3c10*/  FADD R16, R7, R16 ;  /* 0x0000001007107221 */ /* 0x010fe20000000000 */
[----:B------:R-:W-:Y:S01]  /*3c20*/  FADD R17, R5, R17 ;  /* 0x0000001105117221 */ /* 0x000fe20000000000 */
[----:B------:R-:W-:Y:S01]  /*3c30*/  FADD R15, R2, R18 ;  /* 0x00000012020f7221 */ /* 0x000fe20000000000 */
[----:B------:R-:W-:Y:S01]  /*3c40*/  FMNMX R18, RZ, R14, !PT ;  /* 0x0000000eff127209 */ /* 0x000fe20007800000 */
[----:B------:R-:W-:Y:S01]  /*3c50*/  FADD R19, R4, R19 ;  /* 0x0000001304137221 */ /* 0x000fe20000000000 */
[----:B------:R-:W-:-:S02]  /*3c60*/  FMNMX R16, R16, 6, PT ;  /* 0x40c0000010107809 */ /* 0x000fc40003800000 */
[----:B------:R-:W-:Y:S02]  /*3c70*/  FMNMX R12, R17, 6, PT ;  /* 0x40c00000110c7809 */ /* 0x000fe40003800000 */
[----:B------:R-:W-:Y:S01]  /*3c80*/  FMNMX R15, R15, 6, PT ;  /* 0x40c000000f0f7809 */ /* 0x000fe20003800000 */
[----:B------:R3:W-:Y:S01]  /*3c90*/  STG.E desc[UR12][R42.64+0x384118], R18 ;  /* 0x384118122a007986 */ /* 0x0007e2000c10190c */
[----:B------:R-:W-:Y:S02]  /*3ca0*/  FMNMX R17, RZ, R16, !PT ;  /* 0x00000010ff117209 */ /* 0x000fe40007800000 */
[----:B0-----:R-:W-:Y:S02]  /*3cb0*/  FMNMX R45, RZ, R12, !PT ;  /* 0x0000000cff2d7209 */ /* 0x001fe40007800000 */
[----:B------:R-:W-:Y:S02]  /*3cc0*/  FMNMX R16, RZ, R15, !PT ;  /* 0x0000000fff107209 */ /* 0x000fe40007800000 */
[----:B------:R-:W-:Y:S01]  /*3cd0*/  FMNMX R26, RZ, R26, !PT ;  /* 0x0000001aff1a7209 */ /* 0x000fe20007800000 */
[----:B-1----:R-:W4:Y:S01]  /*3ce0*/  LDL.128 R12, [UR5+0x360] ;  /* 0x00036005ff0c7983 */ /* 0x002f220008100c00 */
[----:B------:R-:W-:-:S03]  /*3cf0*/  FMNMX R19, R19, 6, PT ;  /* 0x40c0000013137809 */ /* 0x000fc60003800000 */
[----:B------:R0:W-:Y:S01]  /*3d00*/  STG.E desc[UR12][R42.64+0x384154], R45 ;  /* 0x3841542d2a007986 */ /* 0x0001e2000c10190c */
[----:B------:R-:W-:Y:S01]  /*3d10*/  FADD R20, R40, R20 ;  /* 0x0000001428147221 */ /* 0x000fe20000000000 */
[----:B------:R-:W-:Y:S01]  /*3d20*/  FADD R21, R38, R21 ;  /* 0x0000001526157221 */ /* 0x000fe20000000000 */
[----:B------:R-:W-:Y:S01]  /*3d30*/  FADD R22, R36, R22 ;  /* 0x0000001624167221 */ /* 0x000fe20000000000 */
[----:B------:R-:W-:Y:S02]  /*3d40*/  FADD R23, R34, R23 ;  /* 0x0000001722177221 */ /* 0x000fe40000000000 */
[----:B------:R-:W-:Y:S02]  /*3d50*/  FMNMX R20, R20, 6, PT ;  /* 0x40c0000014147809 */ /* 0x000fe40003800000 */
[----:B---3--:R-:W-:Y:S02]  /*3d60*/  FMNMX R18, R21, 6, PT ;  /* 0x40c0000015127809 */ /* 0x008fe40003800000 */
[----:B------:R-:W-:-:S02]  /*3d70*/  FMNMX R22, R22, 6, PT ;  /* 0x40c0000016167809 */ /* 0x000fc40003800000 */
[----:B------:R-:W-:Y:S01]  /*3d80*/  FMNMX R23, R23, 6, PT ;  /* 0x40c0000017177809 */ /* 0x000fe20003800000 */
[----:B------:R1:W-:Y:S01]  /*3d90*/  STG.E desc[UR12][R42.64+0x38411c], R44 ;  /* 0x38411c2c2a007986 */ /* 0x0003e2000c10190c */
[----:B0-----:R-:W-:Y:S02]  /*3da0*/  FMNMX R45, RZ, R20, !PT ;  /* 0x00000014ff2d7209 */ /* 0x001fe40007800000 */
[----:B------:R-:W-:Y:S01]  /*3db0*/  FMNMX R21, RZ, R19, !PT ;  /* 0x00000013ff157209 */ /* 0x000fe20007800000 */
[----:B------:R-:W-:Y:S01]  /*3dc0*/  STG.E desc[UR12][R42.64+0x154], R25 ;  /* 0x000154192a007986 */ /* 0x000fe2000c10190c */
[----:B------:R-:W-:Y:S02]  /*3dd0*/  FMNMX R20, RZ, R18, !PT ;  /* 0x00000012ff147209 */ /* 0x000fe40007800000 */
[----:B------:R-:W-:Y:S01]  /*3de0*/  FMNMX R23, RZ, R23, !PT ;  /* 0x00000017ff177209 */ /* 0x000fe20007800000 */
[----:B------:R-:W-:Y:S04]  /*3df0*/  STG.E desc[UR12][R42.64+0x158], R26 ;  /* 0x0001581a2a007986 */ /* 0x000fe8000c10190c */
[----:B------:R0:W-:Y:S01]  /*3e00*/  STG.E desc[UR12][R42.64+0x384114], R27 ;  /* 0x3841141b2a007986 */ /* 0x0001e2000c10190c */
[----:B-1----:R-:W-:-:S03]  /*3e10*/  FMNMX R44, RZ, R22, !PT ;  /* 0x00000016ff2c7209 */ /* 0x002fc60007800000 */
[----:B------:R-:W-:Y:S04]  /*3e20*/  STG.E desc[UR12][R42.64+0x384150], R17 ;  /* 0x384150112a007986 */ /* 0x000fe8000c10190c */
[----:B------:R1:W-:Y:S04]  /*3e30*/  STG.E desc[UR12][R42.64+0x384158], R16 ;  /* 0x384158102a007986 */ /* 0x0003e8000c10190c */
[----:B0-----:R-:W3:Y:S04]  /*3e40*/  LDL.128 R24, [UR5+0x70] ;  /* 0x00007005ff187983 */ /* 0x001ee80008100c00 */
[----:B-1----:R-:W3:Y:S04]  /*3e50*/  LDL.128 R16, [UR5+0x170] ;  /* 0x00017005ff107983 */ /* 0x002ee80008100c00 */
[----:B------:R-:W-:Y:S04]  /*3e60*/  STG.E desc[UR12][R42.64+0x38415c], R21 ;  /* 0x38415c152a007986 */ /* 0x000fe8000c10190c */
[----:B------:R-:W-:Y:S04]  /*3e70*/  STG.E desc[UR12][R42.64+0x184], R20 ;  /* 0x000184142a007986 */ /* 0x000fe8000c10190c */
[----:B------:R0:W-:Y:S04]  /*3e80*/  STG.E desc[UR12][R42.64+0x18c], R23 ;  /* 0x00018c172a007986 */ /* 0x0001e8000c10190c */
[----:B------:R1:W-:Y:S01]  /*3e90*/  STG.E desc[UR12][R42.64+0x188], R44 ;  /* 0x0001882c2a007986 */ /* 0x0003e2000c10190c */
[----:B--2---:R-:W-:Y:S01]  /*3ea0*/  FADD R28, R39, R28 ;  /* 0x0000001c271c7221 */ /* 0x004fe20000000000 */
        /* <DEDUP_REMOVED lines=8> */
[----:B0-----:R-:W2:Y:S01]  /*3f30*/  LDL.128 R20, [UR5+0x270] ;  /* 0x00027005ff147983 */ /* 0x001ea20008100c00 */
[----:B------:R-:W-:-:S02]  /*3f40*/  FMNMX R30, R30, 6, PT ;  /* 0x40c000001e1e7809 */ /* 0x000fc40003800000 */
[----:B------:R-:W-:Y:S01]  /*3f50*/  FMNMX R31, RZ, R31, !PT ;  /* 0x0000001fff1f7209 */ /* 0x000fe20007800000 */
[----:B------:R-:W-:Y:S01]  /*3f60*/  STG.E desc[UR12][R42.64+0x1c0], R29 ;  /* 0x0001c01d2a007986 */ /* 0x000fe2000c10190c */
[----:B-1----:R-:W-:-:S03]  /*3f70*/  FMNMX R44, RZ, R30, !PT ;  /* 0x0000001eff2c7209 */ /* 0x002fc60007800000 */
[----:B------:R-:W-:Y:S04]  /*3f80*/  STG.E desc[UR12][R42.64+0x1c4], R28 ;  /* 0x0001c41c2a007986 */ /* 0x000fe8000c10190c */
[----:B------:R0:W-:Y:S04]  /*3f90*/  STG.E desc[UR12][R42.64+0x1cc], R31 ;  /* 0x0001cc1f2a007986 */ /* 0x0001e8000c10190c */
[----:B0-----:R-:W2:Y:S01]  /*3fa0*/  LDL.128 R28, [UR5+0x370] ;  /* 0x00037005ff1c7983 */ /* 0x001ea20008100c00 */
[----:B------:R-:W-:Y:S01]  /*3fb0*/  FADD R8, R40, R8 ;  /* 0x0000000828087221 */ /* 0x000fe20000000000 */
[----:B------:R-:W-:Y:S01]  /*3fc0*/  FADD R9, R38, R9 ;  /* 0x0000000926097221 */ /* 0x000fe20000000000 */
[----:B------:R-:W-:Y:S01]  /*3fd0*/  FADD R10, R36, R10 ;  /* 0x0000000a240a7221 */ /* 0x000fe20000000000 */
[----:B------:R-:W-:-:S02]  /*3fe0*/  FADD R11, R34, R11 ;  /* 0x0000000b220b7221 */ /* 0x000fc40000000000 */
[----:B------:R-:W-:Y:S01]  /*3ff0*/  FMNMX R8, R8, 6, PT ;  /* 0x40c0000008087809 */ /* 0x000fe20003800000 */
[----:B------:R0:W-:Y:S01]  /*4000*/  STG.E desc[UR12][R42.64+0x180], R45 ;  /* 0x0001802d2a007986 */ /* 0x0001e2000c10190c */
[----:B------:R-:W-:Y:S02]  /*4010*/  FMNMX R9, R9, 6, PT ;  /* 0x40c0000009097809 */ /* 0x000fe40003800000 */
[----:B------:R-:W-:Y:S02]  /*4020*/  FMNMX R10, R10, 6, PT ;  /* 0x40c000000a0a7809 */ /* 0x000fe40003800000 */
[----:B------:R-:W-:Y:S02]  /*4030*/  FMNMX R9, RZ, R9, !PT ;  /* 0x00000009ff097209 */ /* 0x000fe40007800000 */
[----:B0-----:R-:W-:Y:S02]  /*4040*/  FMNMX R45, RZ, R8, !PT ;  /* 0x00000008ff2d7209 */ /* 0x001fe40007800000 */
[----:B------:R-:W-:-:S02]  /*4050*/  FMNMX R8, R11, 6, PT ;  /* 0x40c000000b087809 */ /* 0x000fc40003800000 */
[----:B------:R-:W-:Y:S01]  /*4060*/  FMNMX R11, RZ, R10, !PT ;  /* 0x0000000aff0b7209 */ /* 0x000fe20007800000 */
[----:B------:R0:W-:Y:S04]  /*4070*/  STG.E desc[UR12][R42.64+0x384184], R9 ;  /* 0x384184092a007986 */ /* 0x0001e8000c10190c */
[----:B------:R1:W-:Y:S01]  /*4080*/  STG.E desc[UR12][R42.64+0x384188], R11 ;  /* 0x3841880b2a007986 */ /* 0x0003e2000c10190c */
[----:B------:R-:W-:-:S03]  /*4090*/  FMNMX R8, RZ, R8, !PT ;  /* 0x00000008ff087209 */ /* 0x000fc60007800000 */
[----:B------:R-:W-:Y:S04]  /*40a0*/  STG.E desc[UR12][R42.64+0x384180], R45 ;  /* 0x3841802d2a007986 */ /* 0x000fe8000c10190c */
[----:B------:R-:W-:Y:S04]  /*40b0*/  STG.E desc[UR12][R42.64+0x1c8], R44 ;  /* 0x0001c82c2a007986 */ /* 0x000fe8000c10190c */
[----:B------:R-:W-:Y:S01]  /*40c0*/  STG.E desc[UR12][R42.64+0x38418c], R8 ;  /* 0x38418c082a007986 */ /* 0x000fe2000c10190c */
[----:B------:R-:W-:Y:S02]  /*40d0*/  UPLOP3.LUT UP1, UPT, UPT, UPT, UP0, 0x80, 0x8 ;  /* 0x000000000008789c */ /* 0x000fe40003f2f000 */
[----:B------:R-:W-:Y:S01]  /*40e0*/  UPLOP3.LUT UP0, UPT, UPT, UPT, UPT, 0x40, 0x4 ;  /* 0x000000000004789c */ /* 0x000fe20003f0e870 */
[----:B------:R-:W-:Y:S01]  /*40f0*/  UMOV UR4, 0x1 ;  /* 0x0000000100047882 */ /* 0x000fe20000000000 */
[----:B----4-:R-:W-:Y:S01]  /*4100*/  FADD R12, R39, R12 ;  /* 0x0000000c270c7221 */ /* 0x010fe20000000000 */
[----:B------:R-:W-:-:S04]  /*4110*/  FADD R14, R35, R14 ;  /* 0x0000000e230e7221 */ /* 0x000fc80000000000 */
[----:B------:R-:W-:Y:S02]  /*4120*/  FMNMX R12, R12, 6, PT ;  /* 0x40c000000c0c7809 */ /* 0x000fe40003800000 */
[----:B------:R-:W-:Y:S02]  /*4130*/  FMNMX R14, R14, 6, PT ;  /* 0x40c000000e0e7809 */ /* 0x000fe40003800000 */
[----:B0-----:R-:W-:Y:S02]  /*4140*/  FMNMX R9, RZ, R12, !PT ;  /* 0x0000000cff097209 */ /* 0x001fe40007800000 */
[----:B-1----:R-:W-:Y:S01]  /*4150*/  FMNMX R11, RZ, R14, !PT ;  /* 0x0000000eff0b7209 */ /* 0x002fe20007800000 */
[----:B------:R-:W-:Y:S02]  /*4160*/  FADD R13, R37, R13 ;  /* 0x0000000d250d7221 */ /* 0x000fe40000000000 */
[----:B------:R-:W-:Y:S04]  /*4170*/  STG.E desc[UR12][R42.64+0x3841c0], R9 ;  /* 0x3841c0092a007986 */ /* 0x000fe8000c10190c */
[----:B------:R0:W-:Y:S01]  /*4180*/  STG.E desc[UR12][R42.64+0x3841c8], R11 ;  /* 0x3841c80b2a007986 */ /* 0x0001e2000c10190c */
[----:B------:R-:W-:Y:S01]  /*4190*/  FMNMX R13, R13, 6, PT ;  /* 0x40c000000d0d7809 */ /* 0x000fe20003800000 */
[----:B------:R-:W-:-:S03]  /*41a0*/  FADD R15, R33, R15 ;  /* 0x0000000f210f7221 */ /* 0x000fc60000000000 */
[----:B------:R-:W-:Y:S02]  /*41b0*/  FMNMX R13, RZ, R13, !PT ;  /* 0x0000000dff0d7209 */ /* 0x000fe40007800000 */
[----:B------:R-:W-:-:S03]  /*41c0*/  FMNMX R15, R15, 6, PT ;  /* 0x40c000000f0f7809 */ /* 0x000fc60003800000 */
[----:B------:R-:W-:Y:S01]  /*41d0*/  STG.E desc[UR12][R42.64+0x3841c4], R13 ;  /* 0x3841c40d2a007986 */ /* 0x000fe2000c10190c */
[----:B---3--:R-:W-:Y:S01]  /*41e0*/  FADD R26, R0, R26 ;  /* 0x0000001a001a7221 */ /* 0x008fe20000000000 */
[----:B------:R-:W-:-:S04]  /*41f0*/  FADD R16, R7, R16 ;  /* 0x0000001007107221 */ /* 0x000fc80000000000 */
[----:B------:R-:W-:Y:S01]  /*4200*/  FMNMX R26, R26, 6, PT ;  /* 0x40c000001a1a7809 */ /* 0x000fe20003800000 */
[----:B------:R-:W-:Y:S01]  /*4210*/  FADD R18, R2, R18 ;  /* 0x0000001202127221 */ /* 0x000fe20000000000 */
[----:B------:R-:W-:Y:S02]  /*4220*/  FMNMX R16, R16, 6, PT ;  /* 0x40c0000010107809 */ /* 0x000fe40003800000 */
[----:B0-----:R-:W-:Y:S02]  /*4230*/  FMNMX R11, RZ, R26, !PT ;  /* 0x0000001aff0b7209 */ /* 0x001fe40007800000 */
[----:B------:R-:W-:Y:S01]  /*4240*/  FMNMX R9, RZ, R16, !PT ;  /* 0x00000010ff097209 */ /* 0x000fe20007800000 */
[----:B------:R-:W-:Y:S01]  /*4250*/  FADD R24, R32, R24 ;  /* 0x0000001820187221 */ /* 0x000fe20000000000 */
[----:B------:R-:W-:Y:S01]  /*4260*/  FMNMX R18, R18, 6, PT ;  /* 0x40c0000012127809 */ /* 0x000fe20003800000 */
[----:B------:R-:W-:Y:S01]  /*4270*/  FADD R25, R6, R25 ;  /* 0x0000001906197221 */ /* 0x000fe20000000000 */
[----:B------:R-:W-:Y:S01]  /*4280*/  FADD R27, R3, R27 ;  /* 0x0000001b031b7221 */ /* 0x000fe20000000000 */
[----:B------:R-:W-:Y:S01]  /*4290*/  FADD R17, R5, R17 ;  /* 0x0000001105117221 */ /* 0x000fe20000000000 */
[----:B------:R-:W-:Y:S01]  /*42a0*/  FADD R19, R4, R19 ;  /* 0x0000001304137221 */ /* 0x000fe20000000000 */
[----:B------:R0:W-:Y:S01]  /*42b0*/  STG.E desc[UR12][R42.64+0x198], R11 ;  /* 0x0001980b2a007986 */ /* 0x0001e2000c10190c */
[----:B------:R-:W-:-:S03]  /*42c0*/  FMNMX R24, R24, 6, PT ;  /* 0x40c0000018187809 */ /* 0x000fc60003800000 */
[----:B------:R1:W-:Y:S01]  /*42d0*/  STG.E desc[UR12][R42.64+0x1d0], R9 ;  /* 0x0001d0092a007986 */ /* 0x0003e2000c10190c */
[----:B------:R-:W-:Y:S02]  /*42e0*/  FMNMX R25, R25, 6, PT ;  /* 0x40c0000019197809 */ /* 0x000fe40003800000 */
[----:B------:R-:W-:Y:S02]  /*42f0*/  FMNMX R27, R27, 6, PT ;  /* 0x40c000001b1b7809 */ /* 0x000fe40003800000 */
[----:B------:R-:W-:Y:S02]  /*4300*/  FMNMX R17, R17, 6, PT ;  /* 0x40c0000011117809 */ /* 0x000fe40003800000 */
[----:B0-----:R-:W-:Y:S02]  /*4310*/  FMNMX R11, RZ, R18, !PT ;  /* 0x00000012ff0b7209 */ /* 0x001fe40007800000 */
[----:B------:R-:W-:Y:S02]  /*4320*/  FMNMX R19, R19, 6, PT ;  /* 0x40c0000013137809 */ /* 0x000fe40003800000 */
[----:B------:R-:W-:Y:S01]  /*4330*/  FMNMX R15, RZ, R15, !PT ;  /* 0x0000000fff0f7209 */ /* 0x000fe20007800000 */
[----:B------:R-:W-:Y:S01]  /*4340*/  STG.E desc[UR12][R42.64+0x1d8], R11 ;  /* 0x0001d80b2a007986 */ /* 0x000fe2000c10190c */
[----:B------:R-:W-:-:S02]  /*4350*/  FMNMX R45, RZ, R24, !PT ;  /* 0x00000018ff2d7209 */ /* 0x000fc40007800000 */
[----:B------:R-:W-:Y:S02]  /*4360*/  FMNMX R25, RZ, R25, !PT ;  /* 0x00000019ff197209 */ /* 0x000fe40007800000 */
[----:B------:R-:W-:Y:S02]  /*4370*/  FMNMX R27, RZ, R27, !PT ;  /* 0x0000001bff1b7209 */ /* 0x000fe40007800000 */
[----:B------:R-:W-:Y:S02]  /*4380*/  FMNMX R17, RZ, R17, !PT ;  /* 0x00000011ff117209 */ /* 0x000fe40007800000 */
[----:B------:R-:W-:Y:S01]  /*4390*/  FMNMX R19, RZ, R19, !PT ;  /* 0x00000013ff137209 */ /* 0x000fe20007800000 */
[----:B------:R-:W-:Y:S04]  /*43a0*/  STG.E desc[UR12][R42.64+0x3841cc], R15 ;  /* 0x3841cc0f2a007986 */ /* 0x000fe8000c10190c */
[----:B------:R-:W-:Y:S04]  /*43b0*/  STG.E desc[UR12][R42.64+0x190], R45 ;  /* 0x0001902d2a007986 */ /* 0x000fe8000c10190c */
[----:B------:R-:W-:Y:S04]  /*43c0*/  STG.E desc[UR12][R42.64+0x194], R25 ;  /* 0x000194192a007986 */ /* 0x000fe8000c10190c */
[----:B------:R-:W-:Y:S04]  /*43d0*/  STG.E desc[UR12][R42.64+0x19c], R27 ;  /* 0x00019c1b2a007986 */ /* 0x000fe8000c10190c */
[----:B------:R-:W-:Y:S04]  /*43e0*/  STG.E desc[UR12][R42.64+0x1d4], R17 ;  /* 0x0001d4112a007986 */ /* 0x000fe8000c10190c */
[----:B------:R-:W-:Y:S01]  /*43f0*/  STG.E desc[UR12][R42.64+0x1dc], R19 ;  /* 0x0001dc132a007986 */ /* 0x000fe2000c10190c */
[----:B--2---:R-:W-:Y:S01]  /*4400*/  FADD R20, R32, R20 ;  /* 0x0000001420147221 */ /* 0x004fe20000000000 */
[----:B------:R-:W-:Y:S01]  /*4410*/  FADD R21, R6, R21 ;  /* 0x0000001506157221 */ /* 0x000fe20000000000 */
[----:B------:R-:W-:Y:S01]  /*4420*/  FADD R22, R0, R22 ;  /* 0x0000001600167221 */ /* 0x000fe20000000000 */
[----:B------:R-:W-:-:S02]  /*4430*/  FADD R23, R3, R23 ;  /* 0x0000001703177221 */ /* 0x000fc40000000000 */
[----:B------:R-:W-:Y:S02]  /*4440*/  FMNMX R20, R20, 6, PT ;  /* 0x40c0000014147809 */ /* 0x000fe40003800000 */
[----:B------:R-:W-:Y:S02]  /*4450*/  FMNMX R21, R21, 6, PT ;  /* 0x40c0000015157809 */ /* 0x000fe40003800000 */
[----:B-1----:R-:W-:Y:S02]  /*4460*/  FMNMX R9, RZ, R20, !PT ;  /* 0x00000014ff097209 */ /* 0x002fe40007800000 */
[----:B------:R-:W-:Y:S02]  /*4470*/  FMNMX R22, R22, 6, PT ;  /* 0x40c0000016167809 */ /* 0x000fe40003800000 */
[----:B------:R-:W-:Y:S01]  /*4480*/  FMNMX R23, R23, 6, PT ;  /* 0x40c0000017177809 */ /* 0x000fe20003800000 */
[----:B------:R0:W-:Y:S01]  /*4490*/  STG.E desc[UR12][R42.64+0x384190], R9 ;  /* 0x384190092a007986 */ /* 0x0001e2000c10190c */
[----:B------:R-:W-:Y:S01]  /*44a0*/  FMNMX R21, RZ, R21, !PT ;  /* 0x00000015ff157209 */ /* 0x000fe20007800000 */
[----:B------:R-:W-:Y:S01]  /*44b0*/  FADD R28, R7, R28 ;  /* 0x0000001c071c7221 */ /* 0x000fe20000000000 */
[----:B------:R-:W-:Y:S01]  /*44c0*/  FADD R29, R5, R29 ;  /* 0x0000001d051d7221 */ /* 0x000fe20000000000 */
[----:B------:R-:W-:Y:S01]  /*44d0*/  FADD R30, R2, R30 ;  /* 0x0000001e021e7221 */ /* 0x000fe20000000000 */
[----:B------:R-:W-:-:S02]  /*44e0*/  FADD R31, R4, R31 ;  /* 0x0000001f041f7221 */ /* 0x000fc40000000000 */
[----:B------:R-:W-:Y:S02]  /*44f0*/  FMNMX R28, R28, 6, PT ;  /* 0x40c000001c1c7809 */ /* 0x000fe40003800000 */
[----:B------:R-:W-:Y:S02]  /*4500*/  FMNMX R29, R29, 6, PT ;  /* 0x40c000001d1d7809 */ /* 0x000fe40003800000 */
[----:B------:R-:W-:Y:S02]  /*4510*/  FMNMX R30, R30, 6, PT ;  /* 0x40c000001e1e7809 */ /* 0x000fe40003800000 */
[----:B------:R-:W-:Y:S02]  /*4520*/  FMNMX R31, R31, 6, PT ;  /* 0x40c000001f1f7809 */ /* 0x000fe40003800000 */
[----:B------:R-:W-:Y:S02]  /*4530*/  FMNMX R13, RZ, R22, !PT ;  /* 0x00000016ff0d7209 */ /* 0x000fe40007800000 */
[----:B------:R-:W-:-:S02]  /*4540*/  FMNMX R23, RZ, R23, !PT ;  /* 0x00000017ff177209 */ /* 0x000fc40007800000 */
[----:B0-----:R-:W-:Y:S02]  /*4550*/  FMNMX R9, RZ, R28, !PT ;  /* 0x0000001cff097209 */ /* 0x001fe40007800000 */
[----:B------:R-:W-:Y:S02]  /*4560*/  FMNMX R29, RZ, R29, !PT ;  /* 0x0000001dff1d7209 */ /* 0x000fe40007800000 */
[----:B------:R-:W-:Y:S02]  /*4570*/  FMNMX R11, RZ, R30, !PT ;  /* 0x0000001eff0b7209 */ /* 0x000fe40007800000 */
[----:B------:R-:W-:Y:S01]  /*4580*/  FMNMX R31, RZ, R31, !PT ;  /* 0x0000001fff1f7209 */ /* 0x000fe20007800000 */
[----:B------:R0:W-:Y:S04]  /*4590*/  STG.E desc[UR12][R42.64+0x384194], R21 ;  /* 0x384194152a007986 */ /* 0x0001e8000c10190c */
[----:B------:R0:W-:Y:S04]  /*45a0*/  STG.E desc[UR12][R42.64+0x384198], R13 ;  /* 0x3841980d2a007986 */ /* 0x0001e8000c10190c */
[----:B------:R0:W-:Y:S04]  /*45b0*/  STG.E desc[UR12][R42.64+0x38419c], R23 ;  /* 0x38419c172a007986 */ /* 0x0001e8000c10190c */
[----:B------:R0:W-:Y:S04]  /*45c0*/  STG.E desc[UR12][R42.64+0x3841d0], R9 ;  /* 0x3841d0092a007986 */ /* 0x0001e8000c10190c */
[----:B------:R0:W-:Y:S04]  /*45d0*/  STG.E desc[UR12][R42.64+0x3841d4], R29 ;  /* 0x3841d41d2a007986 */ /* 0x0001e8000c10190c */
[----:B------:R0:W-:Y:S04]  /*45e0*/  STG.E desc[UR12][R42.64+0x3841d8], R11 ;  /* 0x3841d80b2a007986 */ /* 0x0001e8000c10190c */
[----:B------:R0:W-:Y:S01]  /*45f0*/  STG.E desc[UR12][R42.64+0x3841dc], R31 ;  /* 0x3841dc1f2a007986 */ /* 0x0001e2000c10190c */
[----:B------:R-:W-:Y:S05]  /*4600*/  BRA.U UP1, `(.L_x_21) ;  /* 0xffffffdd01587547 */ /* 0x000fea000b83ffff */
[----:B------:R-:W-:Y:S05]  /*4610*/  EXIT ;  /* 0x000000000000794d */ /* 0x000fea0003800000 */
.L_x_22:
[----:B------:R-:W-:-:S00]  /*4620*/  BRA `(.L_x_22) ;  /* 0xfffffffc00fc7947 */ /* 0x000fc0000383ffff */
[----:B------:R-:W-:-:S00]  /*4630*/  NOP ;  /* 0x0000000000007918 */ /* 0x000fc00000000000 */
        /* <DEDUP_REMOVED lines=12> */
.L_x_23:


//--------------------- .nv.shared.my_kernel_kernel0 --------------------------
	.section	.nv.shared.my_kernel_kernel0,"aw",@nobits
	.sectionflags	@""
	.align	4
.nv.shared.my_kernel_kernel0:
	.zero		43136


//--------------------- .nv.shared.reserved.0     --------------------------
	.section	.nv.shared.reserved.0,"aw",@nobits
	.weak		__nv_reservedSMEM_offset_0_alias
	.size		__nv_reservedSMEM_offset_0_alias, 0, 64
	.other		__nv_reservedSMEM_offset_0_alias,@"STO_CUDA_RESERVED_SHARED STV_DEFAULT"
__nv_reservedSMEM_offset_0_alias:
	.zero		0
	.zero		64


//--------------------- .nv.constant0.my_kernel_kernel0 --------------------------
	.section	.nv.constant0.my_kernel_kernel0,"a",@progbits
	.sectionflags	@""
	.align	4
.nv.constant0.my_kernel_kernel0:
	.zero		928


//--------------------- SYMBOLS --------------------------

	.type		.nv.reservedSmem.offset0,@object
	.size		.nv.reservedSmem.offset0,0x4
	.type		.nv.reservedSmem.cap,@object
	.size		.nv.reservedSmem.cap,0x4
